// auto-generated by cutlass_sweep.gemm — config: {"arch": "sm_90", "cluster_m": 1, "cluster_n": 1, "dtype": "int8", "dtype_b": "int8", "layout": "nt", "stages": 0, "tile_k": 32, "tile_m": 192, "tile_n": 240}
#include "cutlass/cutlass.h"
#include "cutlass/gemm/collective/collective_builder.hpp"
#include "cutlass/gemm/device/gemm_universal_adapter.h"
#include "cutlass/gemm/kernel/gemm_universal.hpp"
#include "cutlass/epilogue/collective/collective_builder.hpp"

using ElemA = int8_t;
using ElemB = int8_t;
using ElemCD = int8_t;
using Acc  = int32_t;
using TileShape    = cute::Shape<cute::_192, cute::_240, cute::_32>;
using ClusterShape = cute::Shape<cute::_1, cute::_1, cute::_1>;

using CollectiveEpilogue = typename cutlass::epilogue::collective::CollectiveBuilder<
    cutlass::arch::Sm90, cutlass::arch::OpClassTensorOp,
    TileShape, ClusterShape,
    cutlass::epilogue::collective::EpilogueTileAuto,
    Acc, Acc,
    ElemCD, cutlass::layout::RowMajor, 128 / cutlass::sizeof_bits<ElemCD>::value,
    ElemCD, cutlass::layout::RowMajor, 128 / cutlass::sizeof_bits<ElemCD>::value,
    cutlass::epilogue::collective::EpilogueScheduleAuto
  >::CollectiveOp;

using CollectiveMainloop = typename cutlass::gemm::collective::CollectiveBuilder<
    cutlass::arch::Sm90, cutlass::arch::OpClassTensorOp,
    ElemA, cutlass::layout::RowMajor, 128 / cutlass::sizeof_bits<ElemA>::value,
    ElemB, cutlass::layout::ColumnMajor, 128 / cutlass::sizeof_bits<ElemB>::value,
    Acc,
    TileShape, ClusterShape,
    cutlass::gemm::collective::StageCountAutoCarveout<static_cast<int>(sizeof(typename CollectiveEpilogue::SharedStorage))>,
    cutlass::gemm::collective::KernelScheduleAuto
  >::CollectiveOp;

using GemmKernel = cutlass::gemm::kernel::GemmUniversal<
    cute::Shape<int,int,int,int>,
    CollectiveMainloop,
    CollectiveEpilogue
>;
using Gemm = cutlass::gemm::device::GemmUniversalAdapter<GemmKernel>;

// Force the device kernel symbol into the cubin without needing a host main.
auto* _anchor = &cutlass::device_kernel<GemmKernel>;


// ===== COMPILED SASS (sm_90a) =====

	.target	sm_90a

	.elftype	@"ET_EXEC"


//--------------------- .note.nv.tkinfo           --------------------------
	.section	.note.nv.tkinfo,"",@"SHT_NOTE"
	.sectionflags	@"SHF_NOTE_NV_TKINFO"
	.tkinfo
        /*0018*/ 	.word	0x00000002
        /*0030*/ 	.string	""
        /*0030*/ 	.string	"ptxas"
        /*0030*/ 	.string	"Cuda compilation tools, release 13.0, V13.0.88"
        /*0030*/ 	.string	"Build cuda_13.0.r13.0/compiler.36424714_0"
        /*0030*/ 	.string	"-arch sm_90a -m 64 "



//--------------------- .note.nv.cuinfo           --------------------------
	.section	.note.nv.cuinfo,"",@"SHT_NOTE"
	.sectionflags	@"SHF_NOTE_NV_CUINFO"
        /*0018*/ 	.short	0x0002
        /*001a*/ 	.short	0x005a
        /*001c*/ 	.short	0x0082
	.zero		2


//--------------------- .nv.info                  --------------------------
	.section	.nv.info,"",@"SHT_CUDA_INFO"
	.align	4


	//----- nvinfo : EIATTR_REGCOUNT
	.align		4
        /*0000*/ 	.byte	0x04, 0x2f
        /*0002*/ 	.short	(.L_15 - .L_14)
	.align		4
.L_14:
        /*0004*/ 	.word	index@(_ZN7cutlass13device_kernelINS_4gemm6kernel13GemmUniversalIN4cute5tupleIJiiiiEEENS1_10collective13CollectiveMmaINS1_34MainloopSm90TmaGmmaWarpSpecializedILi16ENS5_IJNS4_1CILi1EEESB_SB_EEENS1_35KernelTmaWarpSpecializedCooperativeEEENS5_IJNSA_ILi192EEENSA_ILi240EEENSA_ILi32EEEEEEaNS5_IJlSB_lEEEaSJ_NS4_8TiledMMAINS4_8MMA_AtomIJNS4_4SM904GMMA26MMA_64x16x32_S32S8S8_SS_TNEEEENS4_6LayoutINS5_IJNSA_ILi2EEESB_SB_EEENS5_IJSB_NSA_ILi0EEEST_EEEEENS5_IJNS4_10UnderscoreESW_SW_EEEEENS4_13SM90_TMA_LOADENS4_14ComposedLayoutINS4_7SwizzleILi1ELi4ELi3EEENS4_18smem_ptr_flag_bitsILi8EEENSQ_INS5_IJNSA_ILi8EEESH_EEENS5_IJSH_SB_EEEEEEEvNS4_8identityESZ_S19_vS1A_EENS_8epilogue10collective6detail29Sm90TmaWarpSpecializedAdapterINS1D_15DefaultEpilogueIaSJ_SJ_NS1C_6thread17LinearCombinationIaLi1EiiLNS1H_9ScaleType4KindE0ELNS_15FloatRoundStyleE2EaEENS1_15EpilogueDefaultEEEEEvvEEEEvNT_6ParamsE)
        /*0008*/ 	.word	0x000000a8


	//----- nvinfo : EIATTR_FRAME_SIZE
	.align		4
.L_15:
        /*000c*/ 	.byte	0x04, 0x11
        /*000e*/ 	.short	(.L_17 - .L_16)
	.align		4
.L_16:
        /*0010*/ 	.word	index@(_ZN7cutlass13device_kernelINS_4gemm6kernel13GemmUniversalIN4cute5tupleIJiiiiEEENS1_10collective13CollectiveMmaINS1_34MainloopSm90TmaGmmaWarpSpecializedILi16ENS5_IJNS4_1CILi1EEESB_SB_EEENS1_35KernelTmaWarpSpecializedCooperativeEEENS5_IJNSA_ILi192EEENSA_ILi240EEENSA_ILi32EEEEEEaNS5_IJlSB_lEEEaSJ_NS4_8TiledMMAINS4_8MMA_AtomIJNS4_4SM904GMMA26MMA_64x16x32_S32S8S8_SS_TNEEEENS4_6LayoutINS5_IJNSA_ILi2EEESB_SB_EEENS5_IJSB_NSA_ILi0EEEST_EEEEENS5_IJNS4_10UnderscoreESW_SW_EEEEENS4_13SM90_TMA_LOADENS4_14ComposedLayoutINS4_7SwizzleILi1ELi4ELi3EEENS4_18smem_ptr_flag_bitsILi8EEENSQ_INS5_IJNSA_ILi8EEESH_EEENS5_IJSH_SB_EEEEEEEvNS4_8identityESZ_S19_vS1A_EENS_8epilogue10collective6detail29Sm90TmaWarpSpecializedAdapterINS1D_15DefaultEpilogueIaSJ_SJ_NS1C_6thread17LinearCombinationIaLi1EiiLNS1H_9ScaleType4KindE0ELNS_15FloatRoundStyleE2EaEENS1_15EpilogueDefaultEEEEEvvEEEEvNT_6ParamsE)
        /*0014*/ 	.word	0x00000150


	//----- nvinfo : EIATTR_MIN_STACK_SIZE
	.align		4
.L_17:
        /*0018*/ 	.byte	0x04, 0x12
        /*001a*/ 	.short	(.L_19 - .L_18)
	.align		4
.L_18:
        /*001c*/ 	.word	index@(_ZN7cutlass13device_kernelINS_4gemm6kernel13GemmUniversalIN4cute5tupleIJiiiiEEENS1_10collective13CollectiveMmaINS1_34MainloopSm90TmaGmmaWarpSpecializedILi16ENS5_IJNS4_1CILi1EEESB_SB_EEENS1_35KernelTmaWarpSpecializedCooperativeEEENS5_IJNSA_ILi192EEENSA_ILi240EEENSA_ILi32EEEEEEaNS5_IJlSB_lEEEaSJ_NS4_8TiledMMAINS4_8MMA_AtomIJNS4_4SM904GMMA26MMA_64x16x32_S32S8S8_SS_TNEEEENS4_6LayoutINS5_IJNSA_ILi2EEESB_SB_EEENS5_IJSB_NSA_ILi0EEEST_EEEEENS5_IJNS4_10UnderscoreESW_SW_EEEEENS4_13SM90_TMA_LOADENS4_14ComposedLayoutINS4_7SwizzleILi1ELi4ELi3EEENS4_18smem_ptr_flag_bitsILi8EEENSQ_INS5_IJNSA_ILi8EEESH_EEENS5_IJSH_SB_EEEEEEEvNS4_8identityESZ_S19_vS1A_EENS_8epilogue10collective6detail29Sm90TmaWarpSpecializedAdapterINS1D_15DefaultEpilogueIaSJ_SJ_NS1C_6thread17LinearCombinationIaLi1EiiLNS1H_9ScaleType4KindE0ELNS_15FloatRoundStyleE2EaEENS1_15EpilogueDefaultEEEEEvvEEEEvNT_6ParamsE)
        /*0020*/ 	.word	0x00000150
.L_19:


//--------------------- .nv.compat                --------------------------
	.section	.nv.compat,"",@"SHT_CUDA_COMPAT_INFO"
	.align	4
        /*0000*/ 	.byte	0x02, 0x09, 0x01, 0x00, 0x02, 0x02, 0x04, 0x00, 0x02, 0x05, 0x05, 0x00, 0x03, 0x07, 0x01, 0x01
        /*0010*/ 	.byte	0x02, 0x03, 0x01, 0x00, 0x02, 0x06, 0x01, 0x00, 0x04, 0x0b, 0x08, 0x00, 0x00, 0x00, 0x00, 0x00
        /*0020*/ 	.byte	0x00, 0x00, 0x00, 0x00


//--------------------- .nv.info._ZN7cutlass13device_kernelINS_4gemm6kernel13GemmUniversalIN4cute5tupleIJiiiiEEENS1_10collective13CollectiveMmaINS1_34MainloopSm90TmaGmmaWarpSpecializedILi16ENS5_IJNS4_1CILi1EEESB_SB_EEENS1_35KernelTmaWarpSpecializedCooperativeEEENS5_IJNSA_ILi192EEENSA_ILi240EEENSA_ILi32EEEEEEaNS5_IJlSB_lEEEaSJ_NS4_8TiledMMAINS4_8MMA_AtomIJNS4_4SM904GMMA26MMA_64x16x32_S32S8S8_SS_TNEEEENS4_6LayoutINS5_IJNSA_ILi2EEESB_SB_EEENS5_IJSB_NSA_ILi0EEEST_EEEEENS5_IJNS4_10UnderscoreESW_SW_EEEEENS4_13SM90_TMA_LOADENS4_14ComposedLayoutINS4_7SwizzleILi1ELi4ELi3EEENS4_18smem_ptr_flag_bitsILi8EEENSQ_INS5_IJNSA_ILi8EEESH_EEENS5_IJSH_SB_EEEEEEEvNS4_8identityESZ_S19_vS1A_EENS_8epilogue10collective6detail29Sm90TmaWarpSpecializedAdapterINS1D_15DefaultEpilogueIaSJ_SJ_NS1C_6thread17LinearCombinationIaLi1EiiLNS1H_9ScaleType4KindE0ELNS_15FloatRoundStyleE2EaEENS1_15EpilogueDefaultEEEEEvvEEEEvNT_6ParamsE --------------------------
	.section	.nv.info._ZN7cutlass13device_kernelINS_4gemm6kernel13GemmUniversalIN4cute5tupleIJiiiiEEENS1_10collective13CollectiveMmaINS1_34MainloopSm90TmaGmmaWarpSpecializedILi16ENS5_IJNS4_1CILi1EEESB_SB_EEENS1_35KernelTmaWarpSpecializedCooperativeEEENS5_IJNSA_ILi192EEENSA_ILi240EEENSA_ILi32EEEEEEaNS5_IJlSB_lEEEaSJ_NS4_8TiledMMAINS4_8MMA_AtomIJNS4_4SM904GMMA26MMA_64x16x32_S32S8S8_SS_TNEEEENS4_6LayoutINS5_IJNSA_ILi2EEESB_SB_EEENS5_IJSB_NSA_ILi0EEEST_EEEEENS5_IJNS4_10UnderscoreESW_SW_EEEEENS4_13SM90_TMA_LOADENS4_14ComposedLayoutINS4_7SwizzleILi1ELi4ELi3EEENS4_18smem_ptr_flag_bitsILi8EEENSQ_INS5_IJNSA_ILi8EEESH_EEENS5_IJSH_SB_EEEEEEEvNS4_8identityESZ_S19_vS1A_EENS_8epilogue10collective6detail29Sm90TmaWarpSpecializedAdapterINS1D_15DefaultEpilogueIaSJ_SJ_NS1C_6thread17LinearCombinationIaLi1EiiLNS1H_9ScaleType4KindE0ELNS_15FloatRoundStyleE2EaEENS1_15EpilogueDefaultEEEEEvvEEEEvNT_6ParamsE,"",@"SHT_CUDA_INFO"
	.sectionflags	@""
	.align	4


	//----- nvinfo : EIATTR_CUDA_API_VERSION
	.align		4
        /*0000*/ 	.byte	0x04, 0x37
        /*0002*/ 	.short	(.L_21 - .L_20)
.L_20:
        /*0004*/ 	.word	0x00000082


	//----- nvinfo : EIATTR_KPARAM_INFO
	.align		4
.L_21:
        /*0008*/ 	.byte	0x04, 0x17
        /*000a*/ 	.short	(.L_23 - .L_22)
.L_22:
        /*000c*/ 	.word	0x00000000
        /*0010*/ 	.short	0x0000
        /*0012*/ 	.short	0x0070
        /*0014*/ 	.byte	0x00, 0xf0, 0x01, 0x10


	//----- nvinfo : EIATTR_SPARSE_MMA_MASK
	.align		4
.L_23:
        /*0018*/ 	.byte	0x03, 0x50
        /*001a*/ 	.short	0x0000


	//----- nvinfo : EIATTR_MAXREG_COUNT
	.align		4
        /*001c*/ 	.byte	0x03, 0x1b
        /*001e*/ 	.short	0x00a8


	//----- nvinfo : EIATTR_NUM_BARRIERS
	.align		4
        /*0020*/ 	.byte	0x02, 0x4c
        /*0022*/ 	.byte	0x01
	.zero		1


	//----- nvinfo : EIATTR_EXTERNS
	.align		4
        /*0024*/ 	.byte	0x04, 0x0f
        /*0026*/ 	.short	(.L_25 - .L_24)


	//   ....[0]....
	.align		4
.L_24:
        /*0028*/ 	.word	index@(__assertfail)


	//----- nvinfo : EIATTR_ANNOTATIONS
	.align		4
.L_25:
        /*002c*/ 	.byte	0x04, 0x55
        /*002e*/ 	.short	(.L_27 - .L_26)


	//   ....[0]....
.L_26:
        /*0030*/ 	.word	0x00000001
        /*0034*/ 	.byte	0x40, 0x07, 0x00, 0x00, 0x01, 0x00, 0x00, 0x00, 0x60, 0x07, 0x00, 0x00, 0x01, 0x00, 0x00, 0x00
        /* <DEDUP_REMOVED lines=112> */
        /*0744*/ 	.byte	0xb0, 0x33, 0x01, 0x00


	//----- nvinfo : EIATTR_MERCURY_ISA_VERSION
	.align		4
.L_27:
        /*0748*/ 	.byte	0x03, 0x5f
        /*074a*/ 	.short	0x0101


	//----- nvinfo : EIATTR_INT_WARP_WIDE_INSTR_OFFSETS
	.align		4
        /*074c*/ 	.byte	0x04, 0x31
        /*074e*/ 	.short	(.L_29 - .L_28)


	//   ....[0]....
.L_28:
        /*0750*/ 	.word	0x000005a0


	//   ....[1]....
        /*0754*/ 	.word	0x000005b0


	//   ....[2]....
        /*0758*/ 	.word	0x00000680


	//----- nvinfo : EIATTR_COOP_GROUP_MASK_REGIDS
	.align		4
.L_29:
        /*075c*/ 	.byte	0x04, 0x29
        /*075e*/ 	.short	(.L_31 - .L_30)


	//   ....[0]....
.L_30:
        /*0760*/ 	.word	0xffffffff


	//   ....[1]....
        /*0764*/ 	.word	0xffffffff


	//   ....[2]....
        /*0768*/ 	.word	0xffffffff


	//   ....[3]....
        /*076c*/ 	.word	0xffffffff


	//   ....[4]....
        /*0770*/ 	.word	0xffffffff


	//----- nvinfo : EIATTR_COOP_GROUP_INSTR_OFFSETS
	.align		4
.L_31:
        /*0774*/ 	.byte	0x04, 0x28
        /*0776*/ 	.short	(.L_33 - .L_32)


	//   ....[0]....
.L_32:
        /*0778*/ 	.word	0x00000070


	//   ....[1]....
        /*077c*/ 	.word	0x00000080


	//   ....[2]....
        /*0780*/ 	.word	0x00000140


	//   ....[3]....
        /*0784*/ 	.word	0x00000480


	//   ....[4]....
        /*0788*/ 	.word	0x00001270


	//----- nvinfo : EIATTR_REG_RECONFIG
	.align		4
.L_33:
        /*078c*/ 	.byte	0x01, 0x54
	.zero		2


	//----- nvinfo : EIATTR_SYSCALL_OFFSETS
	.align		4
        /*0790*/ 	.byte	0x04, 0x46
        /*0792*/ 	.short	(.L_35 - .L_34)


	//   ....[0]....
.L_34:
        /*0794*/ 	.word	0x00001440


	//----- nvinfo : EIATTR_MBARRIER_INSTR_OFFSETS
	.align		4
.L_35:
        /*0798*/ 	.byte	0x04, 0x39
        /*079a*/ 	.short	(.L_37 - .L_36)


	//   ....[0]....
.L_36:
        /*079c*/ 	.word	0x00000260
        /*07a0*/ 	.word	0x000000ff
        /*07a4*/ 	.word	0x00000000
        /*07a8*/ 	.short	0x0100
        /*07aa*/ 	.byte	0x08
	.zero		1


	//   ....[1]....
        /*07ac*/ 	.word	0x00000270
        /*07b0*/ 	.word	0x000000ff
        /*07b4*/ 	.word	0x00000080
        /*07b8*/ 	.short	0x0100
        /*07ba*/ 	.byte	0x08
	.zero		1


	//   ....[2]....
        /*07bc*/ 	.word	0x00000280
        /*07c0*/ 	.word	0x000000ff
        /*07c4*/ 	.word	0x00000008
        /*07c8*/ 	.short	0x0100
        /*07ca*/ 	.byte	0x08
	.zero		1


	//   ....[3]....
        /*07cc*/ 	.word	0x00000290
        /*07d0*/ 	.word	0x000000ff
        /*07d4*/ 	.word	0x00000088
        /*07d8*/ 	.short	0x0100
        /*07da*/ 	.byte	0x08
	.zero		1


	//   ....[4]....
        /*07dc*/ 	.word	0x000002a0
        /*07e0*/ 	.word	0x000000ff
        /*07e4*/ 	.word	0x00000010
        /*07e8*/ 	.short	0x0100
        /*07ea*/ 	.byte	0x08
	.zero		1


	//   ....[5]....
        /*07ec*/ 	.word	0x000002b0
        /*07f0*/ 	.word	0x000000ff
        /*07f4*/ 	.word	0x00000090
        /*07f8*/ 	.short	0x0100
        /*07fa*/ 	.byte	0x08
	.zero		1


	//   ....[6]....
        /*07fc*/ 	.word	0x000002c0
        /*0800*/ 	.word	0x000000ff
        /*0804*/ 	.word	0x00000018
        /*0808*/ 	.short	0x0100
        /*080a*/ 	.byte	0x08
	.zero		1


	//   ....[7]....
        /*080c*/ 	.word	0x000002d0
        /*0810*/ 	.word	0x000000ff
        /*0814*/ 	.word	0x00000098
        /*0818*/ 	.short	0x0100
        /*081a*/ 	.byte	0x08
	.zero		1


	//   ....[8]....
        /*081c*/ 	.word	0x000002e0
        /*0820*/ 	.word	0x000000ff
        /*0824*/ 	.word	0x00000020
        /*0828*/ 	.short	0x0100
        /*082a*/ 	.byte	0x08
	.zero		1


	//   ....[9]....
        /*082c*/ 	.word	0x000002f0
        /*0830*/ 	.word	0x000000ff
        /*0834*/ 	.word	0x000000a0
        /*0838*/ 	.short	0x0100
        /*083a*/ 	.byte	0x08
	.zero		1


	//   ....[10]....
        /*083c*/ 	.word	0x00000300
        /*0840*/ 	.word	0x000000ff
        /*0844*/ 	.word	0x00000028
        /*0848*/ 	.short	0x0100
        /*084a*/ 	.byte	0x08
	.zero		1


	//   ....[11]....
        /*084c*/ 	.word	0x00000310
        /*0850*/ 	.word	0x000000ff
        /*0854*/ 	.word	0x000000a8
        /*0858*/ 	.short	0x0100
        /*085a*/ 	.byte	0x08
	.zero		1


	//   ....[12]....
        /*085c*/ 	.word	0x00000320
        /*0860*/ 	.word	0x000000ff
        /*0864*/ 	.word	0x00000030
        /*0868*/ 	.short	0x0100
        /*086a*/ 	.byte	0x08
	.zero		1


	//   ....[13]....
        /*086c*/ 	.word	0x00000330
        /*0870*/ 	.word	0x000000ff
        /*0874*/ 	.word	0x000000b0
        /*0878*/ 	.short	0x0100
        /*087a*/ 	.byte	0x08
	.zero		1


	//   ....[14]....
        /*087c*/ 	.word	0x00000340
        /*0880*/ 	.word	0x000000ff
        /*0884*/ 	.word	0x00000038
        /*0888*/ 	.short	0x0100
        /*088a*/ 	.byte	0x08
	.zero		1


	//   ....[15]....
        /*088c*/ 	.word	0x00000350
        /*0890*/ 	.word	0x000000ff
        /*0894*/ 	.word	0x000000b8
        /*0898*/ 	.short	0x0100
        /*089a*/ 	.byte	0x08
	.zero		1


	//   ....[16]....
        /*089c*/ 	.word	0x00000360
        /*08a0*/ 	.word	0x000000ff
        /*08a4*/ 	.word	0x00000040
        /*08a8*/ 	.short	0x0100
        /*08aa*/ 	.byte	0x08
	.zero		1


	//   ....[17]....
        /*08ac*/ 	.word	0x00000370
        /*08b0*/ 	.word	0x000000ff
        /*08b4*/ 	.word	0x000000c0
        /*08b8*/ 	.short	0x0100
        /*08ba*/ 	.byte	0x08
	.zero		1


	//   ....[18]....
        /*08bc*/ 	.word	0x00000380
        /*08c0*/ 	.word	0x000000ff
        /*08c4*/ 	.word	0x00000048
        /*08c8*/ 	.short	0x0100
        /*08ca*/ 	.byte	0x08
	.zero		1


	//   ....[19]....
        /*08cc*/ 	.word	0x00000390
        /*08d0*/ 	.word	0x000000ff
        /*08d4*/ 	.word	0x000000c8
        /*08d8*/ 	.short	0x0100
        /*08da*/ 	.byte	0x08
	.zero		1


	//   ....[20]....
        /*08dc*/ 	.word	0x000003a0
        /*08e0*/ 	.word	0x000000ff
        /*08e4*/ 	.word	0x00000050
        /*08e8*/ 	.short	0x0100
        /*08ea*/ 	.byte	0x08
	.zero		1


	//   ....[21]....
        /*08ec*/ 	.word	0x000003b0
        /*08f0*/ 	.word	0x000000ff
        /*08f4*/ 	.word	0x000000d0
        /*08f8*/ 	.short	0x0100
        /*08fa*/ 	.byte	0x08
	.zero		1


	//   ....[22]....
        /*08fc*/ 	.word	0x000003c0
        /*0900*/ 	.word	0x000000ff
        /*0904*/ 	.word	0x00000058
        /*0908*/ 	.short	0x0100
        /*090a*/ 	.byte	0x08
	.zero		1


	//   ....[23]....
        /*090c*/ 	.word	0x000003d0
        /*0910*/ 	.word	0x000000ff
        /*0914*/ 	.word	0x000000d8
        /*0918*/ 	.short	0x0100
        /*091a*/ 	.byte	0x08
	.zero		1


	//   ....[24]....
        /*091c*/ 	.word	0x000003e0
        /*0920*/ 	.word	0x000000ff
        /*0924*/ 	.word	0x00000060
        /*0928*/ 	.short	0x0100
        /*092a*/ 	.byte	0x08
	.zero		1


	//   ....[25]....
        /*092c*/ 	.word	0x000003f0
        /*0930*/ 	.word	0x000000ff
        /*0934*/ 	.word	0x000000e0
        /*0938*/ 	.short	0x0100
        /*093a*/ 	.byte	0x08
	.zero		1


	//   ....[26]....
        /*093c*/ 	.word	0x00000400
        /*0940*/ 	.word	0x000000ff
        /*0944*/ 	.word	0x00000068
        /*0948*/ 	.short	0x0100
        /*094a*/ 	.byte	0x08
	.zero		1


	//   ....[27]....
        /*094c*/ 	.word	0x00000410
        /*0950*/ 	.word	0x000000ff
        /*0954*/ 	.word	0x000000e8
        /*0958*/ 	.short	0x0100
        /*095a*/ 	.byte	0x08
	.zero		1


	//   ....[28]....
        /*095c*/ 	.word	0x00000420
        /*0960*/ 	.word	0x000000ff
        /*0964*/ 	.word	0x00000070
        /*0968*/ 	.short	0x0100
        /*096a*/ 	.byte	0x08
	.zero		1


	//   ....[29]....
        /*096c*/ 	.word	0x00000430
        /*0970*/ 	.word	0x000000ff
        /*0974*/ 	.word	0x000000f0
        /*0978*/ 	.short	0x0100
        /*097a*/ 	.byte	0x08
	.zero		1


	//   ....[30]....
        /*097c*/ 	.word	0x00000440
        /*0980*/ 	.word	0x000000ff
        /*0984*/ 	.word	0x00000078
        /*0988*/ 	.short	0x0100
        /*098a*/ 	.byte	0x08
	.zero		1


	//   ....[31]....
        /*098c*/ 	.word	0x00000450
        /*0990*/ 	.word	0x000000ff
        /*0994*/ 	.word	0x000000f8
        /*0998*/ 	.short	0x0100
        /*099a*/ 	.byte	0x08
	.zero		1


	//   ....[32]....
        /*099c*/ 	.word	0x000006f0
        /*09a0*/ 	.word	0x000000ff
        /*09a4*/ 	.word	0x00000110
        /*09a8*/ 	.short	0x0100
        /*09aa*/ 	.byte	0x06
	.zero		1


	//   ....[33]....
        /*09ac*/ 	.word	0x00000780
        /*09b0*/ 	.word	0x000000ff
        /*09b4*/ 	.word	0x00000118
        /*09b8*/ 	.short	0x0100
        /*09ba*/ 	.byte	0x06
	.zero		1


	//   ....[34]....
        /*09bc*/ 	.word	0x00001520
        /*09c0*/ 	.word	0x00000003
        /*09c4*/ 	.word	0x00000000
        /*09c8*/ 	.short	0x010a
        /*09ca*/ 	.byte	0x3f
	.zero		1


	//   ....[35]....
        /*09cc*/ 	.word	0x00001560
        /*09d0*/ 	.word	0x00000003
        /*09d4*/ 	.word	0x00000000
        /*09d8*/ 	.short	0x010a
        /*09da*/ 	.byte	0x3f
	.zero		1


	//   ....[36]....
        /*09dc*/ 	.word	0x00002520
        /*09e0*/ 	.word	0x000000ff
        /*09e4*/ 	.word	0x00000000
        /*09e8*/ 	.short	0x010a
        /*09ea*/ 	.byte	0x04
	.zero		1


	//   ....[37]....
        /*09ec*/ 	.word	0x00002560
        /*09f0*/ 	.word	0x000000ff
        /*09f4*/ 	.word	0x00000000
        /*09f8*/ 	.short	0x010a
        /*09fa*/ 	.byte	0x04
	.zero		1


	//   ....[38]....
        /*09fc*/ 	.word	0x00003690
        /*0a00*/ 	.word	0x000000ff
        /*0a04*/ 	.word	0x00000000
        /*0a08*/ 	.short	0x0101
        /*0a0a*/ 	.byte	0x04
	.zero		1


	//   ....[39]....
        /*0a0c*/ 	.word	0x000038c0
        /*0a10*/ 	.word	0x000000ff
        /*0a14*/ 	.word	0x00000000
        /*0a18*/ 	.short	0x0101
        /*0a1a*/ 	.byte	0x04
	.zero		1


	//   ....[40]....
        /*0a1c*/ 	.word	0x00012930
        /*0a20*/ 	.word	0x0000000c
        /*0a24*/ 	.word	0x00000080
        /*0a28*/ 	.short	0x010a
        /*0a2a*/ 	.byte	0x3f
	.zero		1


	//   ....[41]....
        /*0a2c*/ 	.word	0x00012ce0
        /*0a30*/ 	.word	0x00000003
        /*0a34*/ 	.word	0x00000118
        /*0a38*/ 	.short	0x0101
        /*0a3a*/ 	.byte	0x3f
	.zero		1


	//   ....[42]....
        /*0a3c*/ 	.word	0x00013470
        /*0a40*/ 	.word	0x00000007
        /*0a44*/ 	.word	0x00000000
        /*0a48*/ 	.short	0x010a
        /*0a4a*/ 	.byte	0x3f
	.zero		1


	//   ....[43]....
        /*0a4c*/ 	.word	0x000134f0
        /*0a50*/ 	.word	0x00000009
        /*0a54*/ 	.word	0x00000000
        /*0a58*/ 	.short	0x010a
        /*0a5a*/ 	.byte	0x3f
	.zero		1


	//   ....[44]....
        /*0a5c*/ 	.word	0x00013580
        /*0a60*/ 	.word	0x00000006
        /*0a64*/ 	.word	0x00000000
        /*0a68*/ 	.short	0x010a
        /*0a6a*/ 	.byte	0x3f
	.zero		1


	//   ....[45]....
        /*0a6c*/ 	.word	0x00013610
        /*0a70*/ 	.word	0x00000009
        /*0a74*/ 	.word	0x00000000
        /*0a78*/ 	.short	0x010a
        /*0a7a*/ 	.byte	0x3f
	.zero		1


	//   ....[46]....
        /*0a7c*/ 	.word	0x000136a0
        /*0a80*/ 	.word	0x00000006
        /*0a84*/ 	.word	0x00000000
        /*0a88*/ 	.short	0x010a
        /*0a8a*/ 	.byte	0x3f
	.zero		1


	//   ....[47]....
        /*0a8c*/ 	.word	0x00013730
        /*0a90*/ 	.word	0x00000009
        /*0a94*/ 	.word	0x00000000
        /*0a98*/ 	.short	0x010a
        /*0a9a*/ 	.byte	0x3f
	.zero		1


	//   ....[48]....
        /*0a9c*/ 	.word	0x000137c0
        /*0aa0*/ 	.word	0x00000006
        /*0aa4*/ 	.word	0x00000000
        /*0aa8*/ 	.short	0x010a
        /*0aaa*/ 	.byte	0x3f
	.zero		1


	//   ....[49]....
        /*0aac*/ 	.word	0x00013850
        /*0ab0*/ 	.word	0x00000009
        /*0ab4*/ 	.word	0x00000000
        /*0ab8*/ 	.short	0x010a
        /*0aba*/ 	.byte	0x3f
	.zero		1


	//   ....[50]....
        /*0abc*/ 	.word	0x000138e0
        /*0ac0*/ 	.word	0x00000006
        /*0ac4*/ 	.word	0x00000000
        /*0ac8*/ 	.short	0x010a
        /*0aca*/ 	.byte	0x3f
	.zero		1


	//   ....[51]....
        /*0acc*/ 	.word	0x00013970
        /*0ad0*/ 	.word	0x00000009
        /*0ad4*/ 	.word	0x00000000
        /*0ad8*/ 	.short	0x010a
        /*0ada*/ 	.byte	0x3f
	.zero		1


	//   ....[52]....
        /*0adc*/ 	.word	0x00013a00
        /*0ae0*/ 	.word	0x00000006
        /*0ae4*/ 	.word	0x00000000
        /*0ae8*/ 	.short	0x010a
        /*0aea*/ 	.byte	0x3f
	.zero		1


	//   ....[53]....
        /*0aec*/ 	.word	0x00013a90
        /*0af0*/ 	.word	0x00000009
        /*0af4*/ 	.word	0x00000000
        /*0af8*/ 	.short	0x010a
        /*0afa*/ 	.byte	0x3f
	.zero		1


	//   ....[54]....
        /*0afc*/ 	.word	0x00013b20
        /*0b00*/ 	.word	0x00000006
        /*0b04*/ 	.word	0x00000000
        /*0b08*/ 	.short	0x010a
        /*0b0a*/ 	.byte	0x3f
	.zero		1


	//   ....[55]....
        /*0b0c*/ 	.word	0x00013bb0
        /*0b10*/ 	.word	0x00000009
        /*0b14*/ 	.word	0x00000000
        /*0b18*/ 	.short	0x010a
        /*0b1a*/ 	.byte	0x3f
	.zero		1


	//   ....[56]....
        /*0b1c*/ 	.word	0x00013c40
        /*0b20*/ 	.word	0x00000006
        /*0b24*/ 	.word	0x00000000
        /*0b28*/ 	.short	0x010a
        /*0b2a*/ 	.byte	0x3f
	.zero		1


	//   ....[57]....
        /*0b2c*/ 	.word	0x00013cd0
        /*0b30*/ 	.word	0x00000003
        /*0b34*/ 	.word	0x00000000
        /*0b38*/ 	.short	0x010a
        /*0b3a*/ 	.byte	0x3f
	.zero		1


	//   ....[58]....
        /*0b3c*/ 	.word	0x00013d30
        /*0b40*/ 	.word	0x00000003
        /*0b44*/ 	.word	0x00000000
        /*0b48*/ 	.short	0x010a
        /*0b4a*/ 	.byte	0x3f
	.zero		1


	//   ....[59]....
        /*0b4c*/ 	.word	0x00013d90
        /*0b50*/ 	.word	0x00000006
        /*0b54*/ 	.word	0x00000000
        /*0b58*/ 	.short	0x010a
        /*0b5a*/ 	.byte	0x3f
	.zero		1


	//   ....[60]....
        /*0b5c*/ 	.word	0x00013e60
        /*0b60*/ 	.word	0x0000000c
        /*0b64*/ 	.word	0x00000080
        /*0b68*/ 	.short	0x010a
        /*0b6a*/ 	.byte	0x3f
	.zero		1


	//   ....[61]....
        /*0b6c*/ 	.word	0x00013f30
        /*0b70*/ 	.word	0x00000007
        /*0b74*/ 	.word	0x00000000
        /*0b78*/ 	.short	0x010a
        /*0b7a*/ 	.byte	0x3f
	.zero		1


	//   ....[62]....
        /*0b7c*/ 	.word	0x00013f80
        /*0b80*/ 	.word	0x00000009
        /*0b84*/ 	.word	0x00000000
        /*0b88*/ 	.short	0x010a
        /*0b8a*/ 	.byte	0x3f
	.zero		1


	//   ....[63]....
        /*0b8c*/ 	.word	0x00013fd0
        /*0b90*/ 	.word	0x00000006
        /*0b94*/ 	.word	0x00000000
        /*0b98*/ 	.short	0x010a
        /*0b9a*/ 	.byte	0x3f
	.zero		1


	//   ....[64]....
        /*0b9c*/ 	.word	0x00014020
        /*0ba0*/ 	.word	0x00000009
        /*0ba4*/ 	.word	0x00000000
        /*0ba8*/ 	.short	0x010a
        /*0baa*/ 	.byte	0x3f
	.zero		1


	//   ....[65]....
        /*0bac*/ 	.word	0x00014070
        /*0bb0*/ 	.word	0x00000006
        /*0bb4*/ 	.word	0x00000000
        /*0bb8*/ 	.short	0x010a
        /*0bba*/ 	.byte	0x3f
	.zero		1


	//   ....[66]....
        /*0bbc*/ 	.word	0x000140c0
        /*0bc0*/ 	.word	0x00000009
        /*0bc4*/ 	.word	0x00000000
        /*0bc8*/ 	.short	0x010a
        /*0bca*/ 	.byte	0x3f
	.zero		1


	//   ....[67]....
        /*0bcc*/ 	.word	0x00014110
        /*0bd0*/ 	.word	0x00000006
        /*0bd4*/ 	.word	0x00000000
        /*0bd8*/ 	.short	0x010a
        /*0bda*/ 	.byte	0x3f
	.zero		1


	//   ....[68]....
        /*0bdc*/ 	.word	0x00014160
        /*0be0*/ 	.word	0x00000009
        /*0be4*/ 	.word	0x00000000
        /*0be8*/ 	.short	0x010a
        /*0bea*/ 	.byte	0x3f
	.zero		1


	//   ....[69]....
        /*0bec*/ 	.word	0x000141b0
        /*0bf0*/ 	.word	0x00000006
        /*0bf4*/ 	.word	0x00000000
        /*0bf8*/ 	.short	0x010a
        /*0bfa*/ 	.byte	0x3f
	.zero		1


	//   ....[70]....
        /*0bfc*/ 	.word	0x00014200
        /*0c00*/ 	.word	0x00000009
        /*0c04*/ 	.word	0x00000000
        /*0c08*/ 	.short	0x010a
        /*0c0a*/ 	.byte	0x3f
	.zero		1


	//   ....[71]....
        /*0c0c*/ 	.word	0x00014250
        /*0c10*/ 	.word	0x00000006
        /*0c14*/ 	.word	0x00000000
        /*0c18*/ 	.short	0x010a
        /*0c1a*/ 	.byte	0x3f
	.zero		1


	//   ....[72]....
        /*0c1c*/ 	.word	0x000142a0
        /*0c20*/ 	.word	0x00000009
        /*0c24*/ 	.word	0x00000000
        /*0c28*/ 	.short	0x010a
        /*0c2a*/ 	.byte	0x3f
	.zero		1


	//   ....[73]....
        /*0c2c*/ 	.word	0x000142f0
        /*0c30*/ 	.word	0x00000006
        /*0c34*/ 	.word	0x00000000
        /*0c38*/ 	.short	0x010a
        /*0c3a*/ 	.byte	0x3f
	.zero		1


	//   ....[74]....
        /*0c3c*/ 	.word	0x00014340
        /*0c40*/ 	.word	0x00000009
        /*0c44*/ 	.word	0x00000000
        /*0c48*/ 	.short	0x010a
        /*0c4a*/ 	.byte	0x3f
	.zero		1


	//   ....[75]....
        /*0c4c*/ 	.word	0x00014390
        /*0c50*/ 	.word	0x00000006
        /*0c54*/ 	.word	0x00000000
        /*0c58*/ 	.short	0x010a
        /*0c5a*/ 	.byte	0x3f
	.zero		1


	//----- nvinfo : EIATTR_NUM_MBARRIERS
	.align		4
.L_37:
        /*0c5c*/ 	.byte	0x03, 0x38
        /*0c5e*/ 	.short	0x0022


	//----- nvinfo : EIATTR_EXIT_INSTR_OFFSETS
	.align		4
        /*0c60*/ 	.byte	0x04, 0x1c
        /*0c62*/ 	.short	(.L_39 - .L_38)


	//   ....[0]....
.L_38:
        /*0c64*/ 	.word	0x000007d0


	//   ....[1]....
        /*0c68*/ 	.word	0x00001130


	//   ....[2]....
        /*0c6c*/ 	.word	0x00011f30


	//   ....[3]....
        /*0c70*/ 	.word	0x000125b0


	//   ....[4]....
        /*0c74*/ 	.word	0x00013d20


	//----- nvinfo : EIATTR_MAX_THREADS
	.align		4
.L_39:
        /*0c78*/ 	.byte	0x04, 0x05
        /*0c7a*/ 	.short	(.L_41 - .L_40)
.L_40:
        /*0c7c*/ 	.word	0x00000180
        /*0c80*/ 	.word	0x00000001
        /*0c84*/ 	.word	0x00000001


	//----- nvinfo : EIATTR_CRS_STACK_SIZE
	.align		4
.L_41:
        /*0c88*/ 	.byte	0x04, 0x1e
        /*0c8a*/ 	.short	(.L_43 - .L_42)
.L_42:
        /*0c8c*/ 	.word	0x00000000


	//----- nvinfo : EIATTR_CBANK_PARAM_SIZE
	.align		4
.L_43:
        /*0c90*/ 	.byte	0x03, 0x19
        /*0c92*/ 	.short	0x0470


	//----- nvinfo : EIATTR_PARAM_CBANK
	.align		4
        /*0c94*/ 	.byte	0x04, 0x0a
        /*0c96*/ 	.short	(.L_45 - .L_44)
	.align		4
.L_44:
        /*0c98*/ 	.word	index@(.nv.constant0._ZN7cutlass13device_kernelINS_4gemm6kernel13GemmUniversalIN4cute5tupleIJiiiiEEENS1_10collective13CollectiveMmaINS1_34MainloopSm90TmaGmmaWarpSpecializedILi16ENS5_IJNS4_1CILi1EEESB_SB_EEENS1_35KernelTmaWarpSpecializedCooperativeEEENS5_IJNSA_ILi192EEENSA_ILi240EEENSA_ILi32EEEEEEaNS5_IJlSB_lEEEaSJ_NS4_8TiledMMAINS4_8MMA_AtomIJNS4_4SM904GMMA26MMA_64x16x32_S32S8S8_SS_TNEEEENS4_6LayoutINS5_IJNSA_ILi2EEESB_SB_EEENS5_IJSB_NSA_ILi0EEEST_EEEEENS5_IJNS4_10UnderscoreESW_SW_EEEEENS4_13SM90_TMA_LOADENS4_14ComposedLayoutINS4_7SwizzleILi1ELi4ELi3EEENS4_18smem_ptr_flag_bitsILi8EEENSQ_INS5_IJNSA_ILi8EEESH_EEENS5_IJSH_SB_EEEEEEEvNS4_8identityESZ_S19_vS1A_EENS_8epilogue10collective6detail29Sm90TmaWarpSpecializedAdapterINS1D_15DefaultEpilogueIaSJ_SJ_NS1C_6thread17LinearCombinationIaLi1EiiLNS1H_9ScaleType4KindE0ELNS_15FloatRoundStyleE2EaEENS1_15EpilogueDefaultEEEEEvvEEEEvNT_6ParamsE)
        /*0c9c*/ 	.short	0x0210
        /*0c9e*/ 	.short	0x0470


	//----- nvinfo : EIATTR_SW_WAR
	.align		4
.L_45:
        /*0ca0*/ 	.byte	0x04, 0x36
        /*0ca2*/ 	.short	(.L_47 - .L_46)
.L_46:
        /*0ca4*/ 	.word	0x00000008
.L_47:


//--------------------- .nv.callgraph             --------------------------
	.section	.nv.callgraph,"",@"SHT_CUDA_CALLGRAPH"
	.align	4
	.sectionentsize	8
	.align		4
        /*0000*/ 	.word	0x00000000
	.align		4
        /*0004*/ 	.word	0xffffffff
	.align		4
        /*0008*/ 	.word	index@(_ZN7cutlass13device_kernelINS_4gemm6kernel13GemmUniversalIN4cute5tupleIJiiiiEEENS1_10collective13CollectiveMmaINS1_34MainloopSm90TmaGmmaWarpSpecializedILi16ENS5_IJNS4_1CILi1EEESB_SB_EEENS1_35KernelTmaWarpSpecializedCooperativeEEENS5_IJNSA_ILi192EEENSA_ILi240EEENSA_ILi32EEEEEEaNS5_IJlSB_lEEEaSJ_NS4_8TiledMMAINS4_8MMA_AtomIJNS4_4SM904GMMA26MMA_64x16x32_S32S8S8_SS_TNEEEENS4_6LayoutINS5_IJNSA_ILi2EEESB_SB_EEENS5_IJSB_NSA_ILi0EEEST_EEEEENS5_IJNS4_10UnderscoreESW_SW_EEEEENS4_13SM90_TMA_LOADENS4_14ComposedLayoutINS4_7SwizzleILi1ELi4ELi3EEENS4_18smem_ptr_flag_bitsILi8EEENSQ_INS5_IJNSA_ILi8EEESH_EEENS5_IJSH_SB_EEEEEEEvNS4_8identityESZ_S19_vS1A_EENS_8epilogue10collective6detail29Sm90TmaWarpSpecializedAdapterINS1D_15DefaultEpilogueIaSJ_SJ_NS1C_6thread17LinearCombinationIaLi1EiiLNS1H_9ScaleType4KindE0ELNS_15FloatRoundStyleE2EaEENS1_15EpilogueDefaultEEEEEvvEEEEvNT_6ParamsE)
	.align		4
        /*000c*/ 	.word	index@(__assertfail)
	.align		4
        /*0010*/ 	.word	0x00000000
	.align		4
        /*0014*/ 	.word	0xfffffffe
	.align		4
        /*0018*/ 	.word	0x00000000
	.align		4
        /*001c*/ 	.word	0xfffffffd
	.align		4
        /*0020*/ 	.word	0x00000000
	.align		4
        /*0024*/ 	.word	0xfffffffc


//--------------------- .nv.constant4             --------------------------
	.section	.nv.constant4,"a",@progbits
	.align	8
	.align		8
.nv.constant4:
        /*0000*/ 	.dword	__assertfail
	.align		8
        /*0008*/ 	.dword	__unnamed_1
	.align		8
        /*0010*/ 	.dword	_ZN39_INTERNAL_0fedc9a3_4_k_cu_479b9c5b_83464cuda3std3__45__cpo5beginE
	.align		8
        /*0018*/ 	.dword	_ZN39_INTERNAL_0fedc9a3_4_k_cu_479b9c5b_83464cuda3std3__45__cpo3endE
	.align		8
        /*0020*/ 	.dword	_ZN39_INTERNAL_0fedc9a3_4_k_cu_479b9c5b_83464cuda3std3__45__cpo6cbeginE
	.align		8
        /*0028*/ 	.dword	_ZN39_INTERNAL_0fedc9a3_4_k_cu_479b9c5b_83464cuda3std3__45__cpo4cendE
	.align		8
        /*0030*/ 	.dword	_ZN39_INTERNAL_0fedc9a3_4_k_cu_479b9c5b_83464cuda3std3__441_GLOBAL__N__0fedc9a3_4_k_cu_479b9c5b_83466ignoreE
	.align		8
        /*0038*/ 	.dword	_ZN39_INTERNAL_0fedc9a3_4_k_cu_479b9c5b_83464cuda3std3__419piecewise_constructE
	.align		8
        /*0040*/ 	.dword	_ZN39_INTERNAL_0fedc9a3_4_k_cu_479b9c5b_83464cuda3std3__48in_placeE
	.align		8
        /*0048*/ 	.dword	_ZN39_INTERNAL_0fedc9a3_4_k_cu_479b9c5b_83464cuda3std6ranges3__45__cpo4swapE
	.align		8
        /*0050*/ 	.dword	_ZN39_INTERNAL_0fedc9a3_4_k_cu_479b9c5b_83464cuda3std6ranges3__45__cpo9iter_moveE
	.align		8
        /*0058*/ 	.dword	_ZN39_INTERNAL_0fedc9a3_4_k_cu_479b9c5b_83464cute7productE
	.align		8
        /*0060*/ 	.dword	_ZN39_INTERNAL_0fedc9a3_4_k_cu_479b9c5b_83464cute1_E
	.align		8
        /*0068*/ 	.dword	$str$22
	.align		8
        /*0070*/ 	.dword	$str$23


//--------------------- .text._ZN7cutlass13device_kernelINS_4gemm6kernel13GemmUniversalIN4cute5tupleIJiiiiEEENS1_10collective13CollectiveMmaINS1_34MainloopSm90TmaGmmaWarpSpecializedILi16ENS5_IJNS4_1CILi1EEESB_SB_EEENS1_35KernelTmaWarpSpecializedCooperativeEEENS5_IJNSA_ILi192EEENSA_ILi240EEENSA_ILi32EEEEEEaNS5_IJlSB_lEEEaSJ_NS4_8TiledMMAINS4_8MMA_AtomIJNS4_4SM904GMMA26MMA_64x16x32_S32S8S8_SS_TNEEEENS4_6LayoutINS5_IJNSA_ILi2EEESB_SB_EEENS5_IJSB_NSA_ILi0EEEST_EEEEENS5_IJNS4_10UnderscoreESW_SW_EEEEENS4_13SM90_TMA_LOADENS4_14ComposedLayoutINS4_7SwizzleILi1ELi4ELi3EEENS4_18smem_ptr_flag_bitsILi8EEENSQ_INS5_IJNSA_ILi8EEESH_EEENS5_IJSH_SB_EEEEEEEvNS4_8identityESZ_S19_vS1A_EENS_8epilogue10collective6detail29Sm90TmaWarpSpecializedAdapterINS1D_15DefaultEpilogueIaSJ_SJ_NS1C_6thread17LinearCombinationIaLi1EiiLNS1H_9ScaleType4KindE0ELNS_15FloatRoundStyleE2EaEENS1_15EpilogueDefaultEEEEEvvEEEEvNT_6ParamsE --------------------------
	.section	.text._ZN7cutlass13device_kernelINS_4gemm6kernel13GemmUniversalIN4cute5tupleIJiiiiEEENS1_10collective13CollectiveMmaINS1_34MainloopSm90TmaGmmaWarpSpecializedILi16ENS5_IJNS4_1CILi1EEESB_SB_EEENS1_35KernelTmaWarpSpecializedCooperativeEEENS5_IJNSA_ILi192EEENSA_ILi240EEENSA_ILi32EEEEEEaNS5_IJlSB_lEEEaSJ_NS4_8TiledMMAINS4_8MMA_AtomIJNS4_4SM904GMMA26MMA_64x16x32_S32S8S8_SS_TNEEEENS4_6LayoutINS5_IJNSA_ILi2EEESB_SB_EEENS5_IJSB_NSA_ILi0EEEST_EEEEENS5_IJNS4_10UnderscoreESW_SW_EEEEENS4_13SM90_TMA_LOADENS4_14ComposedLayoutINS4_7SwizzleILi1ELi4ELi3EEENS4_18smem_ptr_flag_bitsILi8EEENSQ_INS5_IJNSA_ILi8EEESH_EEENS5_IJSH_SB_EEEEEEEvNS4_8identityESZ_S19_vS1A_EENS_8epilogue10collective6detail29Sm90TmaWarpSpecializedAdapterINS1D_15DefaultEpilogueIaSJ_SJ_NS1C_6thread17LinearCombinationIaLi1EiiLNS1H_9ScaleType4KindE0ELNS_15FloatRoundStyleE2EaEENS1_15EpilogueDefaultEEEEEvvEEEEvNT_6ParamsE,"ax",@progbits
	.align	128
.text._ZN7cutlass13device_kernelINS_4gemm6kernel13GemmUniversalIN4cute5tupleIJiiiiEEENS1_10collective13CollectiveMmaINS1_34MainloopSm90TmaGmmaWarpSpecializedILi16ENS5_IJNS4_1CILi1EEESB_SB_EEENS1_35KernelTmaWarpSpecializedCooperativeEEENS5_IJNSA_ILi192EEENSA_ILi240EEENSA_ILi32EEEEEEaNS5_IJlSB_lEEEaSJ_NS4_8TiledMMAINS4_8MMA_AtomIJNS4_4SM904GMMA26MMA_64x16x32_S32S8S8_SS_TNEEEENS4_6LayoutINS5_IJNSA_ILi2EEESB_SB_EEENS5_IJSB_NSA_ILi0EEEST_EEEEENS5_IJNS4_10UnderscoreESW_SW_EEEEENS4_13SM90_TMA_LOADENS4_14ComposedLayoutINS4_7SwizzleILi1ELi4ELi3EEENS4_18smem_ptr_flag_bitsILi8EEENSQ_INS5_IJNSA_ILi8EEESH_EEENS5_IJSH_SB_EEEEEEEvNS4_8identityESZ_S19_vS1A_EENS_8epilogue10collective6detail29Sm90TmaWarpSpecializedAdapterINS1D_15DefaultEpilogueIaSJ_SJ_NS1C_6thread17LinearCombinationIaLi1EiiLNS1H_9ScaleType4KindE0ELNS_15FloatRoundStyleE2EaEENS1_15EpilogueDefaultEEEEEvvEEEEvNT_6ParamsE:
        .type           _ZN7cutlass13device_kernelINS_4gemm6kernel13GemmUniversalIN4cute5tupleIJiiiiEEENS1_10collective13CollectiveMmaINS1_34MainloopSm90TmaGmmaWarpSpecializedILi16ENS5_IJNS4_1CILi1EEESB_SB_EEENS1_35KernelTmaWarpSpecializedCooperativeEEENS5_IJNSA_ILi192EEENSA_ILi240EEENSA_ILi32EEEEEEaNS5_IJlSB_lEEEaSJ_NS4_8TiledMMAINS4_8MMA_AtomIJNS4_4SM904GMMA26MMA_64x16x32_S32S8S8_SS_TNEEEENS4_6LayoutINS5_IJNSA_ILi2EEESB_SB_EEENS5_IJSB_NSA_ILi0EEEST_EEEEENS5_IJNS4_10UnderscoreESW_SW_EEEEENS4_13SM90_TMA_LOADENS4_14ComposedLayoutINS4_7SwizzleILi1ELi4ELi3EEENS4_18smem_ptr_flag_bitsILi8EEENSQ_INS5_IJNSA_ILi8EEESH_EEENS5_IJSH_SB_EEEEEEEvNS4_8identityESZ_S19_vS1A_EENS_8epilogue10collective6detail29Sm90TmaWarpSpecializedAdapterINS1D_15DefaultEpilogueIaSJ_SJ_NS1C_6thread17LinearCombinationIaLi1EiiLNS1H_9ScaleType4KindE0ELNS_15FloatRoundStyleE2EaEENS1_15EpilogueDefaultEEEEEvvEEEEvNT_6ParamsE,@function
        .size           _ZN7cutlass13device_kernelINS_4gemm6kernel13GemmUniversalIN4cute5tupleIJiiiiEEENS1_10collective13CollectiveMmaINS1_34MainloopSm90TmaGmmaWarpSpecializedILi16ENS5_IJNS4_1CILi1EEESB_SB_EEENS1_35KernelTmaWarpSpecializedCooperativeEEENS5_IJNSA_ILi192EEENSA_ILi240EEENSA_ILi32EEEEEEaNS5_IJlSB_lEEEaSJ_NS4_8TiledMMAINS4_8MMA_AtomIJNS4_4SM904GMMA26MMA_64x16x32_S32S8S8_SS_TNEEEENS4_6LayoutINS5_IJNSA_ILi2EEESB_SB_EEENS5_IJSB_NSA_ILi0EEEST_EEEEENS5_IJNS4_10UnderscoreESW_SW_EEEEENS4_13SM90_TMA_LOADENS4_14ComposedLayoutINS4_7SwizzleILi1ELi4ELi3EEENS4_18smem_ptr_flag_bitsILi8EEENSQ_INS5_IJNSA_ILi8EEESH_EEENS5_IJSH_SB_EEEEEEEvNS4_8identityESZ_S19_vS1A_EENS_8epilogue10collective6detail29Sm90TmaWarpSpecializedAdapterINS1D_15DefaultEpilogueIaSJ_SJ_NS1C_6thread17LinearCombinationIaLi1EiiLNS1H_9ScaleType4KindE0ELNS_15FloatRoundStyleE2EaEENS1_15EpilogueDefaultEEEEEvvEEEEvNT_6ParamsE,(.L_x_575 - _ZN7cutlass13device_kernelINS_4gemm6kernel13GemmUniversalIN4cute5tupleIJiiiiEEENS1_10collective13CollectiveMmaINS1_34MainloopSm90TmaGmmaWarpSpecializedILi16ENS5_IJNS4_1CILi1EEESB_SB_EEENS1_35KernelTmaWarpSpecializedCooperativeEEENS5_IJNSA_ILi192EEENSA_ILi240EEENSA_ILi32EEEEEEaNS5_IJlSB_lEEEaSJ_NS4_8TiledMMAINS4_8MMA_AtomIJNS4_4SM904GMMA26MMA_64x16x32_S32S8S8_SS_TNEEEENS4_6LayoutINS5_IJNSA_ILi2EEESB_SB_EEENS5_IJSB_NSA_ILi0EEEST_EEEEENS5_IJNS4_10UnderscoreESW_SW_EEEEENS4_13SM90_TMA_LOADENS4_14ComposedLayoutINS4_7SwizzleILi1ELi4ELi3EEENS4_18smem_ptr_flag_bitsILi8EEENSQ_INS5_IJNSA_ILi8EEESH_EEENS5_IJSH_SB_EEEEEEEvNS4_8identityESZ_S19_vS1A_EENS_8epilogue10collective6detail29Sm90TmaWarpSpecializedAdapterINS1D_15DefaultEpilogueIaSJ_SJ_NS1C_6thread17LinearCombinationIaLi1EiiLNS1H_9ScaleType4KindE0ELNS_15FloatRoundStyleE2EaEENS1_15EpilogueDefaultEEEEEvvEEEEvNT_6ParamsE)
        .other          _ZN7cutlass13device_kernelINS_4gemm6kernel13GemmUniversalIN4cute5tupleIJiiiiEEENS1_10collective13CollectiveMmaINS1_34MainloopSm90TmaGmmaWarpSpecializedILi16ENS5_IJNS4_1CILi1EEESB_SB_EEENS1_35KernelTmaWarpSpecializedCooperativeEEENS5_IJNSA_ILi192EEENSA_ILi240EEENSA_ILi32EEEEEEaNS5_IJlSB_lEEEaSJ_NS4_8TiledMMAINS4_8MMA_AtomIJNS4_4SM904GMMA26MMA_64x16x32_S32S8S8_SS_TNEEEENS4_6LayoutINS5_IJNSA_ILi2EEESB_SB_EEENS5_IJSB_NSA_ILi0EEEST_EEEEENS5_IJNS4_10UnderscoreESW_SW_EEEEENS4_13SM90_TMA_LOADENS4_14ComposedLayoutINS4_7SwizzleILi1ELi4ELi3EEENS4_18smem_ptr_flag_bitsILi8EEENSQ_INS5_IJNSA_ILi8EEESH_EEENS5_IJSH_SB_EEEEEEEvNS4_8identityESZ_S19_vS1A_EENS_8epilogue10collective6detail29Sm90TmaWarpSpecializedAdapterINS1D_15DefaultEpilogueIaSJ_SJ_NS1C_6thread17LinearCombinationIaLi1EiiLNS1H_9ScaleType4KindE0ELNS_15FloatRoundStyleE2EaEENS1_15EpilogueDefaultEEEEEvvEEEEvNT_6ParamsE,@"STO_CUDA_ENTRY STV_DEFAULT"
_ZN7cutlass13device_kernelINS_4gemm6kernel13GemmUniversalIN4cute5tupleIJiiiiEEENS1_10collective13CollectiveMmaINS1_34MainloopSm90TmaGmmaWarpSpecializedILi16ENS5_IJNS4_1CILi1EEESB_SB_EEENS1_35KernelTmaWarpSpecializedCooperativeEEENS5_IJNSA_ILi192EEENSA_ILi240EEENSA_ILi32EEEEEEaNS5_IJlSB_lEEEaSJ_NS4_8TiledMMAINS4_8MMA_AtomIJNS4_4SM904GMMA26MMA_64x16x32_S32S8S8_SS_TNEEEENS4_6LayoutINS5_IJNSA_ILi2EEESB_SB_EEENS5_IJSB_NSA_ILi0EEEST_EEEEENS5_IJNS4_10UnderscoreESW_SW_EEEEENS4_13SM90_TMA_LOADENS4_14ComposedLayoutINS4_7SwizzleILi1ELi4ELi3EEENS4_18smem_ptr_flag_bitsILi8EEENSQ_INS5_IJNSA_ILi8EEESH_EEENS5_IJSH_SB_EEEEEEEvNS4_8identityESZ_S19_vS1A_EENS_8epilogue10collective6detail29Sm90TmaWarpSpecializedAdapterINS1D_15DefaultEpilogueIaSJ_SJ_NS1C_6thread17LinearCombinationIaLi1EiiLNS1H_9ScaleType4KindE0ELNS_15FloatRoundStyleE2EaEENS1_15EpilogueDefaultEEEEEvvEEEEvNT_6ParamsE:
[----:B------:R-:W0:Y:S02]  /*0000*/  LDC R1, c[0x0][0x28] ;  /* 0x00000a00ff017b82 */ /* 0x000e240000000800 */
[----:B0-----:R-:W-:Y:S01]  /*0010*/  VIADD R1, R1, 0xfffffeb0 ;  /* 0xfffffeb001017836 */ /* 0x001fe20000000000 */
[----:B------:R-:W0:Y:S01]  /*0020*/  S2R R2, SR_TID.X ;  /* 0x0000000000027919 */ /* 0x000e220000002100 */
[----:B------:R-:W-:Y:S01]  /*0030*/  ELECT P0, URZ, PT ;  /* 0x00000000003f782f */ /* 0x000fe20003800000 */
[----:B------:R-:W-:Y:S01]  /*0040*/  BSSY B0, `(.L_x_0) ;  /* 0x000000f000007945 */ /* 0x000fe20003800000 */
[--C-:B0-----:R-:W-:Y:S02]  /*0050*/  SHF.R.U32.HI R0, RZ, 0x5, R2.reuse ;  /* 0x00000005ff007819 */ /* 0x101fe40000011602 */
[----:B------:R-:W-:-:S03]  /*0060*/  SHF.R.U32.HI R2, RZ, 0x7, R2 ;  /* 0x00000007ff027819 */ /* 0x000fc60000011602 */
[----:B------:R-:W0:Y:S04]  /*0070*/  SHFL.IDX PT, R3, R0, RZ, 0x1f ;  /* 0x00001fff00037589 */ /* 0x000e2800000e0000 */
[----:B------:R1:W2:Y:S01]  /*0080*/  SHFL.IDX PT, R5, R2, RZ, 0x1f ;  /* 0x00001fff02057589 */ /* 0x0002a200000e0000 */
[----:B0-----:R-:W-:-:S13]  /*0090*/  ISETP.NE.OR P0, PT, R3, RZ, !P0 ;  /* 0x000000ff0300720c */ /* 0x001fda0004705670 */
[----:B-12---:R-:W-:Y:S05]  /*00a0*/  @P0 BRA `(.L_x_1) ;  /* 0x0000000000200947 */ /* 0x006fea0003800000 */
[----:B------:R-:W-:Y:S02]  /*00b0*/  ULDC.64 UR4, c[0x0][0x198] ;  /* 0x0000660000047ab9 */ /* 0x000fe40000000a00 */
[----:B------:R-:W-:Y:S02]  /*00c0*/  UIADD3 UR6, UP0, UR4, 0xf0, URZ ;  /* 0x000000f004067890 */ /* 0x000fe4000ff1e03f */
[----:B------:R-:W-:Y:S02]  /*00d0*/  UIADD3 UR4, UP1, UR4, 0x1f0, URZ ;  /* 0x000001f004047890 */ /* 0x000fe4000ff3e03f */
[----:B------:R-:W-:Y:S02]  /*00e0*/  UIADD3.X UR7, URZ, UR5, URZ, UP0, !UPT ;  /* 0x000000053f077290 */ /* 0x000fe400087fe43f */
[----:B------:R-:W-:-:S07]  /*00f0*/  UIADD3.X UR5, URZ, UR5, URZ, UP1, !UPT ;  /* 0x000000053f057290 */ /* 0x000fce0008ffe43f */
[----:B------:R0:W-:Y:S02]  /*0100*/  UTMACCTL.PF [UR6] ;  /* 0x00000000060079b9 */ /* 0x0001e40008040000 */
[----:B------:R0:W-:Y:S02]  /*0110*/  UTMACCTL.PF [UR4] ;  /* 0x00000000040079b9 */ /* 0x0001e40008040000 */
[----:B0-----:R-:W-:Y:S01]  /*0120*/  NOP ;  /* 0x0000000000007918 */ /* 0x001fe20000000000 */
.L_x_1:
[----:B------:R-:W-:Y:S05]  /*0130*/  BSYNC B0 ;  /* 0x0000000000007941 */ /* 0x000fea0003800000 */
.L_x_0:
[----:B------:R-:W0:Y:S02]  /*0140*/  SHFL.IDX PT, R2, R0, RZ, 0x1f ;  /* 0x00001fff00027589 */ /* 0x000e2400000e0000 */
[----:B0-----:R-:W-:-:S13]  /*0150*/  ISETP.NE.AND P0, PT, R2, RZ, PT ;  /* 0x000000ff0200720c */ /* 0x001fda0003f05270 */
[----:B------:R-:W-:Y:S05]  /*0160*/  @P0 BRA `(.L_x_2) ;  /* 0x0000000000c40947 */ /* 0x000fea0003800000 */
[----:B------:R-:W-:Y:S01]  /*0170*/  ELECT P0, URZ, PT ;  /* 0x00000000003f782f */ /* 0x000fe20003800000 */
[----:B------:R-:W-:-:S12]  /*0180*/  BSSY B0, `(.L_x_2) ;  /* 0x000002f000007945 */ /* 0x000fd80003800000 */
[----:B------:R-:W-:Y:S05]  /*0190*/  @!P0 BRA `(.L_x_3) ;  /* 0x0000000000b48947 */ /* 0x000fea0003800000 */
[----:B------:R-:W0:Y:S01]  /*01a0*/  S2UR UR8, SR_CgaCtaId ;  /* 0x00000000000879c3 */ /* 0x000e220000008800 */
[----:B------:R-:W-:Y:S01]  /*01b0*/  UMOV UR4, 0x400 ;  /* 0x0000040000047882 */ /* 0x000fe20000000000 */
[----:B------:R-:W-:Y:S01]  /*01c0*/  UMOV UR5, 0x1 ;  /* 0x0000000100057882 */ /* 0x000fe20000000000 */
[----:B------:R-:W-:Y:S02]  /*01d0*/  UMOV UR6, 0x100 ;  /* 0x0000010000067882 */ /* 0x000fe40000000000 */
[----:B------:R-:W-:-:S04]  /*01e0*/  UIADD3 UR6, -UR6, 0x100000, URZ ;  /* 0x0010000006067890 */ /* 0x000fc8000fffe13f */
[----:B------:R-:W-:Y:S02]  /*01f0*/  USHF.L.U32 UR7, UR6, 0xb, URZ ;  /* 0x0000000b06077899 */ /* 0x000fe4000800063f */
[----:B------:R-:W-:Y:S02]  /*0200*/  USHF.L.U32 UR6, UR6, 0x1, URZ ;  /* 0x0000000106067899 */ /* 0x000fe4000800063f */
[----:B0-----:R-:W-:Y:S02]  /*0210*/  ULEA UR8, UR8, UR4, 0x18 ;  /* 0x0000000408087291 */ /* 0x001fe4000f8ec03f */
[----:B------:R-:W-:-:S04]  /*0220*/  UIADD3 UR4, -UR5, 0x100000, URZ ;  /* 0x0010000005047890 */ /* 0x000fc8000fffe13f */
[----:B------:R-:W-:Y:S02]  /*0230*/  USHF.L.U32 UR5, UR4, 0xb, URZ ;  /* 0x0000000b04057899 */ /* 0x000fe4000800063f */
[----:B------:R-:W-:Y:S01]  /*0240*/  USHF.L.U32 UR4, UR4, 0x1, URZ ;  /* 0x0000000104047899 */ /* 0x000fe2000800063f */
[----:B------:R-:W0:Y:S11]  /*0250*/  FENCE.VIEW.ASYNC.S ;  /* 0x00000000000073c6 */ /* 0x000e360000000000 */
[----:B0-----:R0:W1:Y:S01]  /*0260*/  SYNCS.EXCH.64 URZ, [UR8], UR4 ;  /* 0x00000004083f75b2 */ /* 0x0010620008000100 */
[----:B------:R0:W2:Y:S01]  /*0270*/  SYNCS.EXCH.64 URZ, [UR8+0x80], UR6 ;  /* 0x00008006083f75b2 */ /* 0x0000a20008000100 */
[----:B------:R0:W3:Y:S01]  /*0280*/  SYNCS.EXCH.64 URZ, [UR8+0x8], UR4 ;  /* 0x00000804083f75b2 */ /* 0x0000e20008000100 */
[----:B------:R0:W4:Y:S01]  /*0290*/  SYNCS.EXCH.64 URZ, [UR8+0x88], UR6 ;  /* 0x00008806083f75b2 */ /* 0x0001220008000100 */
[----:B------:R0:W0:Y:S01]  /*02a0*/  SYNCS.EXCH.64 URZ, [UR8+0x10], UR4 ;  /* 0x00001004083f75b2 */ /* 0x0000220008000100 */
        /* <DEDUP_REMOVED lines=27> */
[----:B-1234-:R-:W-:Y:S01]  /*0460*/  NOP ;  /* 0x0000000000007918 */ /* 0x01efe20000000000 */
.L_x_3:
[----:B0-----:R-:W-:Y:S05]  /*0470*/  BSYNC B0 ;  /* 0x0000000000007941 */ /* 0x001fea0003800000 */
.L_x_2:
[----:B------:R-:W0:Y:S01]  /*0480*/  SHFL.IDX PT, R0, R0, RZ, 0x1f ;  /* 0x00001fff00007589 */ /* 0x000e2200000e0000 */
[----:B------:R-:W1:Y:S01]  /*0490*/  LDC R2, c[0x0][0x65c] ;  /* 0x00019700ff027b82 */ /* 0x000e620000000800 */
[----:B------:R-:W-:Y:S02]  /*04a0*/  ELECT P0, URZ, PT ;  /* 0x00000000003f782f */ /* 0x000fe40003800000 */
[----:B------:R-:W-:Y:S01]  /*04b0*/  SHF.R.S32.HI R6, RZ, 0x1f, R3 ;  /* 0x0000001fff067819 */ /* 0x000fe20000011403 */
[----:B------:R-:W2:Y:S01]  /*04c0*/  S2R R4, SR_CTAID.Y ;  /* 0x0000000000047919 */ /* 0x000ea20000002600 */
[----:B------:R-:W-:Y:S01]  /*04d0*/  UMOV UR4, 0x20 ;  /* 0x0000002000047882 */ /* 0x000fe20000000000 */
[C---:B------:R-:W-:Y:S01]  /*04e0*/  ISETP.NE.AND P2, PT, R5.reuse, RZ, PT ;  /* 0x000000ff0500720c */ /* 0x040fe20003f45270 */
[----:B------:R-:W-:Y:S01]  /*04f0*/  VIADD R10, R5, 0xffffffff ;  /* 0xffffffff050a7836 */ /* 0x000fe20000000000 */
[----:B------:R-:W-:Y:S01]  /*0500*/  LEA.HI R6, R6, R3, RZ, 0x2 ;  /* 0x0000000306067211 */ /* 0x000fe200078f10ff */
[----:B------:R-:W-:Y:S01]  /*0510*/  NOP ;  /* 0x0000000000007918 */ /* 0x000fe20000000000 */
[----:B------:R-:W-:-:S02]  /*0520*/  NOP ;  /* 0x0000000000007918 */ /* 0x000fc40000000000 */
[----:B------:R-:W-:Y:S02]  /*0530*/  ISETP.GE.U32.AND P1, PT, R10, 0x2, PT ;  /* 0x000000020a00780c */ /* 0x000fe40003f26070 */
[----:B0-----:R-:W-:Y:S02]  /*0540*/  ISETP.NE.OR P0, PT, R0, RZ, !P0 ;  /* 0x000000ff0000720c */ /* 0x001fe40004705670 */
[----:B-1----:R-:W-:Y:S02]  /*0550*/  ISETP.NE.AND P3, PT, R2, 0x1, PT ;  /* 0x000000010200780c */ /* 0x002fe40003f65270 */
[----:B------:R-:W0:Y:S01]  /*0560*/  S2R R2, SR_CTAID.X ;  /* 0x0000000000027919 */ /* 0x000e220000002500 */
[----:B------:R-:W-:-:S05]  /*0570*/  LOP3.LUT R0, R6, 0xfffffffc, RZ, 0xc0, !PT ;  /* 0xfffffffc06007812 */ /* 0x000fca00078ec0ff */
[----:B------:R-:W-:Y:S02]  /*0580*/  IMAD.IADD R0, R3, 0x1, -R0 ;  /* 0x0000000103007824 */ /* 0x000fe400078e0a00 */
[----:B------:R-:W-:Y:S01]  /*0590*/  IMAD.MOV.U32 R3, RZ, RZ, RZ ;  /* 0x000000ffff037224 */ /* 0x000fe200078e00ff */
[----:B------:R-:W-:Y:S01]  /*05a0*/  VOTEU.ALL UP0, P0 ;  /* 0x00000000003f7886 */ /* 0x000fe20000000000 */
[----:B------:R-:W-:Y:S01]  /*05b0*/  VOTEU.ALL UP1, P0 ;  /* 0x00000000003f7886 */ /* 0x000fe20000020000 */
[----:B------:R-:W0:Y:S01]  /*05c0*/  @P3 LDC R9, c[0x0][0x10] ;  /* 0x00000400ff093b82 */ /* 0x000e220000000800 */
[----:B--2---:R-:W-:Y:S02]  /*05d0*/  @P3 IMAD.MOV.U32 R6, RZ, RZ, R4 ;  /* 0x000000ffff063224 */ /* 0x004fe400078e0004 */
[----:B------:R-:W-:Y:S01]  /*05e0*/  @!UP0 UMOV UR6, 0x400 ;  /* 0x0000040000068882 */ /* 0x000fe20000000000 */
[----:B------:R-:W-:-:S04]  /*05f0*/  @!UP0 UIADD3 UR4, -UR4, 0x100000, URZ ;  /* 0x0010000004048890 */ /* 0x000fc8000fffe13f */
[----:B------:R-:W-:Y:S02]  /*0600*/  @!UP0 USHF.L.U32 UR5, UR4, 0xb, URZ ;  /* 0x0000000b04058899 */ /* 0x000fe4000800063f */
[----:B------:R-:W-:Y:S01]  /*0610*/  @!UP0 USHF.L.U32 UR4, UR4, 0x1, URZ ;  /* 0x0000000104048899 */ /* 0x000fe2000800063f */
[----:B------:R-:W-:Y:S01]  /*0620*/  @P3 IMAD.MOV.U32 R7, RZ, RZ, RZ ;  /* 0x000000ffff073224 */ /* 0x000fe200078e00ff */
[----:B------:R-:W1:Y:S08]  /*0630*/  @!UP0 S2UR UR7, SR_CgaCtaId ;  /* 0x00000000000789c3 */ /* 0x000e700000008800 */
[----:B------:R-:W2:Y:S01]  /*0640*/  @!P3 LDC R11, c[0x0][0xc] ;  /* 0x00000300ff0bbb82 */ /* 0x000ea20000000800 */
[----:B0-----:R-:W-:-:S04]  /*0650*/  @P3 IMAD.WIDE.U32 R8, R2, R9, R6 ;  /* 0x0000000902083225 */ /* 0x001fc800078e0006 */
[----:B------:R-:W-:Y:S01]  /*0660*/  @P3 IMAD.MOV.U32 R12, RZ, RZ, R8 ;  /* 0x000000ffff0c3224 */ /* 0x000fe200078e0008 */
[----:B-1----:R-:W-:Y:S01]  /*0670*/  @!UP0 ULEA UR6, UR7, UR6, 0x18 ;  /* 0x0000000607068291 */ /* 0x002fe2000f8ec03f */
[----:B------:R-:W-:Y:S01]  /*0680*/  VOTEU.ALL UP0, P0 ;  /* 0x00000000003f7886 */ /* 0x000fe20000000000 */
[----:B------:R-:W-:-:S04]  /*0690*/  ISETP.NE.AND P0, PT, R0, 0x3, PT ;  /* 0x000000030000780c */ /* 0x000fc80003f05270 */
[----:B------:R-:W-:Y:S01]  /*06a0*/  ISETP.EQ.OR P0, PT, R0, RZ, !P0 ;  /* 0x000000ff0000720c */ /* 0x000fe20004702670 */
[----:B--2---:R-:W-:-:S03]  /*06b0*/  @!P3 IMAD.WIDE.U32 R6, R11, R4, R2 ;  /* 0x000000040b06b225 */ /* 0x004fc600078e0002 */
[----:B------:R-:W-:Y:S01]  /*06c0*/  ISETP.EQ.AND P0, PT, R5, RZ, P0 ;  /* 0x000000ff0500720c */ /* 0x000fe20000702270 */
[----:B------:R-:W-:Y:S01]  /*06d0*/  @P3 IMAD.MOV.U32 R5, RZ, RZ, RZ ;  /* 0x000000ffff053224 */ /* 0x000fe200078e00ff */
[----:B------:R-:W0:Y:S02]  /*06e0*/  FENCE.VIEW.ASYNC.S ;  /* 0x00000000000073c6 */ /* 0x000e240000000000 */
[----:B0-----:R0:W1:Y:S01]  /*06f0*/  @!UP0 SYNCS.EXCH.64 URZ, [UR6+0x110], UR4 ;  /* 0x00011004063f85b2 */ /* 0x0010620008000100 */
[----:B------:R-:W-:Y:S02]  /*0700*/  @!P3 IMAD.MOV.U32 R12, RZ, RZ, R6 ;  /* 0x000000ffff0cb224 */ /* 0x000fe400078e0006 */
[----:B------:R-:W-:Y:S01]  /*0710*/  @P3 IMAD.IADD R18, R9, 0x1, R5 ;  /* 0x0000000109123824 */ /* 0x000fe200078e0205 */
[----:B------:R-:W-:Y:S01]  /*0720*/  SEL R5, RZ, 0x1, !P0 ;  /* 0x00000001ff057807 */ /* 0x000fe20004000000 */
[----:B------:R-:W-:Y:S01]  /*0730*/  @!P3 IMAD.MOV.U32 R18, RZ, RZ, R7 ;  /* 0x000000ffff12b224 */ /* 0x000fe200078e0007 */
[----:B------:R0:W-:Y:S02]  /*0740*/  STL [R1+0xa8], R12 ;  /* 0x0000a80c01007387 */ /* 0x0001e40000100800 */
[----:B------:R-:W-:-:S02]  /*0750*/  SEL R5, R5, 0x2, P1 ;  /* 0x0000000205057807 */ /* 0x000fc40000800000 */
[----:B------:R0:W-:Y:S04]  /*0760*/  STL [R1+0xa4], R18 ;  /* 0x0000a41201007387 */ /* 0x0001e80000100800 */
[----:B------:R0:W-:Y:S01]  /*0770*/  STL [R1+0xa0], R5 ;  /* 0x0000a00501007387 */ /* 0x0001e20000100800 */
[----:B------:R0:W1:Y:S01]  /*0780*/  @!UP1 SYNCS.EXCH.64 URZ, [UR6+0x118], UR4 ;  /* 0x00011804063f95b2 */ /* 0x0000620008000100 */
[----:B------:R-:W-:Y:S01]  /*0790*/  NOP ;  /* 0x0000000000007918 */ /* 0x000fe20000000000 */
[----:B-1----:R-:W-:Y:S06]  /*07a0*/  BAR.SYNC.DEFER_BLOCKING 0x0 ;  /* 0x0000000000007b1d */ /* 0x002fec0000010000 */
[----:B------:R-:W-:Y:S05]  /*07b0*/  @!P2 BRA `(.L_x_4) ;  /* 0x0000011400e0a947 */ /* 0x000fea0003800000 */
[----:B------:R-:W-:-:S13]  /*07c0*/  ISETP.GT.U32.AND P0, PT, R10, 0x1, PT ;  /* 0x000000010a00780c */ /* 0x000fda0003f04070 */
[----:B0-----:R-:W-:Y:S05]  /*07d0*/  @P0 EXIT ;  /* 0x000000000000094d */ /* 0x001fea0003800000 */
[----:B------:R-:W-:Y:S01]  /*07e0*/  IMAD.MOV.U32 R5, RZ, RZ, -0x1 ;  /* 0xffffffffff057424 */ /* 0x000fe200078e00ff */
[----:B------:R-:W-:Y:S01]  /*07f0*/  ULDC.64 UR4, c[0x0][0x650] ;  /* 0x0001940000047ab9 */ /* 0x000fe20000000a00 */
[----:B------:R-:W-:Y:S01]  /*0800*/  PRMT R0, RZ, 0x7610, R0 ;  /* 0x00007610ff007816 */ /* 0x000fe20000000000 */
[----:B------:R-:W-:Y:S01]  /*0810*/  IMAD.MOV.U32 R23, RZ, RZ, -0x1 ;  /* 0xffffffffff177424 */ /* 0x000fe200078e00ff */
[----:B------:R-:W-:Y:S01]  /*0820*/  ISETP.GE.U32.AND P0, PT, R12, UR4, PT ;  /* 0x000000040c007c0c */ /* 0x000fe2000bf06070 */
[----:B------:R0:W-:Y:S01]  /*0830*/  STL [R1+0xb4], R5 ;  /* 0x0000b40501007387 */ /* 0x0001e20000100800 */
[----:B------:R-:W-:Y:S02]  /*0840*/  IMAD.MOV.U32 R22, RZ, RZ, -0x1 ;  /* 0xffffffffff167424 */ /* 0x000fe400078e00ff */
[----:B------:R-:W-:-:S13]  /*0850*/  ISETP.GE.U32.AND.EX P0, PT, R18, UR5, PT, P0 ;  /* 0x0000000512007c0c */ /* 0x000fda000bf06100 */
[----:B0-----:R-:W-:Y:S05]  /*0860*/  @P0 BRA `(.L_x_5) ;  /* 0x0000000400640947 */ /* 0x001fea0003800000 */
[----:B------:R-:W0:Y:S01]  /*0870*/  LDC.64 R14, c[0x0][0x628] ;  /* 0x00018a00ff0e7b82 */ /* 0x000e220000000a00 */
[----:B------:R-:W-:Y:S02]  /*0880*/  IMAD.MOV.U32 R6, RZ, RZ, R12 ;  /* 0x000000ffff067224 */ /* 0x000fe400078e000c */
[----:B------:R-:W-:-:S05]  /*0890*/  IMAD.MOV.U32 R7, RZ, RZ, R18 ;  /* 0x000000ffff077224 */ /* 0x000fca00078e0012 */
[----:B------:R-:W1:Y:S08]  /*08a0*/  LDC R0, c[0x0][0x630] ;  /* 0x00018c00ff007b82 */ /* 0x000e700000000800 */
[----:B------:R-:W2:Y:S01]  /*08b0*/  LDC.64 R16, c[0x0][0x620] ;  /* 0x00018800ff107b82 */ /* 0x000ea20000000a00 */
[----:B0-----:R-:W-:-:S04]  /*08c0*/  ISETP.NE.U32.AND P0, PT, R14, RZ, PT ;  /* 0x000000ff0e00720c */ /* 0x001fc80003f05070 */
[----:B------:R-:W-:-:S13]  /*08d0*/  ISETP.NE.AND.EX P0, PT, R15, RZ, PT, P0 ;  /* 0x000000ff0f00720c */ /* 0x000fda0003f05300 */
[----:B-12---:R-:W-:Y:S05]  /*08e0*/  @!P0 BRA `(.L_x_6) ;  /* 0x0000000000288947 */ /* 0x006fea0003800000 */
[----:B------:R-:W0:Y:S02]  /*08f0*/  LDC R5, c[0x0][0x634] ;  /* 0x00018d00ff057b82 */ /* 0x000e240000000800 */
[----:B0-----:R-:W-:-:S05]  /*0900*/  IADD3 R5, P0, R12, R5, RZ ;  /* 0x000000050c057210 */ /* 0x001fca0007f1e0ff */
[----:B------:R-:W-:-:S04]  /*0910*/  IMAD.X R13, RZ, RZ, R18, P0 ;  /* 0x000000ffff0d7224 */ /* 0x000fc800000e0612 */
[----:B------:R-:W-:-:S04]  /*0920*/  IMAD.WIDE.U32 R6, R13, R14, RZ ;  /* 0x0000000e0d067225 */ /* 0x000fc800078e00ff */
[----:B------:R-:W-:-:S04]  /*0930*/  IMAD.WIDE.U32 R8, P0, R5, R15, R6 ;  /* 0x0000000f05087225 */ /* 0x000fc80007800006 */
[----:B------:R-:W-:-:S04]  /*0940*/  IMAD.WIDE.U32 R6, R5, R14, RZ ;  /* 0x0000000e05067225 */ /* 0x000fc800078e00ff */
[----:B------:R-:W-:Y:S01]  /*0950*/  IMAD.X R11, RZ, RZ, RZ, P0 ;  /* 0x000000ffff0b7224 */ /* 0x000fe200000e06ff */
[----:B------:R-:W-:Y:S01]  /*0960*/  IADD3 RZ, P0, R7, R8, RZ ;  /* 0x0000000807ff7210 */ /* 0x000fe20007f1e0ff */
[----:B------:R-:W-:-:S04]  /*0970*/  IMAD.MOV.U32 R10, RZ, RZ, R9 ;  /* 0x000000ffff0a7224 */ /* 0x000fc800078e0009 */
[----:B------:R-:W-:-:S08]  /*0980*/  IMAD.WIDE.U32.X R6, R13, R15, R10, P0 ;  /* 0x0000000f0d067225 */ /* 0x000fd000000e040a */
.L_x_6:
[-CC-:B------:R-:W-:Y:S01]  /*0990*/  SHF.R.U64 R22, R6, R0.reuse, R7.reuse ;  /* 0x0000000006167219 */ /* 0x180fe20000001207 */
[----:B------:R-:W0:Y:S01]  /*09a0*/  LDC R10, c[0x0][0x618] ;  /* 0x00018600ff0a7b82 */ /* 0x000e220000000800 */
[----:B------:R-:W-:Y:S01]  /*09b0*/  SHF.R.U32.HI R3, RZ, R0, R7 ;  /* 0x00000000ff037219 */ /* 0x000fe20000011607 */
[----:B------:R-:W-:Y:S01]  /*09c0*/  IMAD.MOV.U32 R7, RZ, RZ, R18 ;  /* 0x000000ffff077224 */ /* 0x000fe200078e0012 */
[----:B------:R-:W-:Y:S01]  /*09d0*/  IADD3 R5, P0, RZ, -R22, RZ ;  /* 0x80000016ff057210 */ /* 0x000fe20007f1e0ff */
[----:B------:R-:W-:Y:S01]  /*09e0*/  ULDC UR4, c[0x0][0x150] ;  /* 0x0000540000047ab9 */ /* 0x000fe20000000800 */
[----:B------:R-:W-:Y:S01]  /*09f0*/  I2FP.F32.U32 R0, R2 ;  /* 0x0000000200007245 */ /* 0x000fe20000201000 */
[----:B------:R-:W-:Y:S02]  /*0a00*/  IMAD.MOV.U32 R6, RZ, RZ, R12 ;  /* 0x000000ffff067224 */ /* 0x000fe400078e000c */
[----:B------:R-:W1:Y:S01]  /*0a10*/  LDC.64 R18, c[0x0][0x640] ;  /* 0x00019000ff127b82 */ /* 0x000e620000000a00 */
[----:B------:R-:W-:-:S02]  /*0a20*/  IMAD.X R9, RZ, RZ, ~R3, P0 ;  /* 0x000000ffff097224 */ /* 0x000fc400000e0e03 */
[----:B------:R-:W-:Y:S01]  /*0a30*/  FMUL R0, R0, UR4 ;  /* 0x0000000400007c20 */ /* 0x000fe20008400000 */
[----:B------:R-:W-:Y:S01]  /*0a40*/  IMAD.WIDE.U32 R6, R5, R16, R6 ;  /* 0x0000001005067225 */ /* 0x000fe200078e0006 */
[----:B------:R-:W-:-:S03]  /*0a50*/  ULDC UR4, c[0x0][0x154] ;  /* 0x0000550000047ab9 */ /* 0x000fc60000000800 */
[----:B------:R-:W-:Y:S01]  /*0a60*/  IMAD R8, R9, R16, RZ ;  /* 0x0000001009087224 */ /* 0x000fe200078e02ff */
[----:B------:R-:W2:Y:S01]  /*0a70*/  LDC R3, c[0x0][0x144] ;  /* 0x00005100ff037b82 */ /* 0x000ea20000000800 */
[----:B------:R-:W3:Y:S01]  /*0a80*/  F2I.U32.TRUNC.NTZ R0, R0 ;  /* 0x0000000000007305 */ /* 0x000ee2000020f000 */
[----:B------:R-:W-:Y:S02]  /*0a90*/  IMAD.MOV.U32 R9, RZ, RZ, -0x1 ;  /* 0xffffffffff097424 */ /* 0x000fe400078e00ff */
[----:B------:R-:W-:-:S04]  /*0aa0*/  IMAD R5, R5, R17, R8 ;  /* 0x0000001105057224 */ /* 0x000fc800078e0208 */
[----:B------:R-:W4:Y:S01]  /*0ab0*/  LDC R14, c[0x0][0x608] ;  /* 0x00018200ff0e7b82 */ /* 0x000f220000000800 */
[----:B------:R-:W-:Y:S01]  /*0ac0*/  IMAD.IADD R7, R7, 0x1, R5 ;  /* 0x0000000107077824 */ /* 0x000fe200078e0205 */
[----:B------:R-:W-:-:S04]  /*0ad0*/  I2FP.F32.U32 R5, R4 ;  /* 0x0000000400057245 */ /* 0x000fc80000201000 */
[-CC-:B0-----:R-:W-:Y:S02]  /*0ae0*/  SHF.R.U64 R12, R6, R10.reuse, R7.reuse ;  /* 0x0000000a060c7219 */ /* 0x181fe40000001207 */
[----:B------:R-:W0:Y:S01]  /*0af0*/  LDC R8, c[0x0][0x658] ;  /* 0x00019600ff087b82 */ /* 0x000e220000000800 */
[----:B-1----:R-:W-:Y:S01]  /*0b00*/  ISETP.NE.U32.AND P0, PT, R18, RZ, PT ;  /* 0x000000ff1200720c */ /* 0x002fe20003f05070 */
[----:B---3--:R-:W-:Y:S01]  /*0b10*/  IMAD.MOV R6, RZ, RZ, -R0 ;  /* 0x000000ffff067224 */ /* 0x008fe200078e0a00 */
[----:B------:R-:W-:Y:S02]  /*0b20*/  SHF.R.U32.HI R7, RZ, R10, R7 ;  /* 0x0000000aff077219 */ /* 0x000fe40000011607 */
[----:B------:R-:W-:-:S03]  /*0b30*/  ISETP.NE.AND.EX P0, PT, R19, RZ, PT, P0 ;  /* 0x000000ff1300720c */ /* 0x000fc60003f05300 */
[----:B------:R-:W1:Y:S01]  /*0b40*/  LDC R13, c[0x0][0x148] ;  /* 0x00005200ff0d7b82 */ /* 0x000e620000000800 */
[----:B--2---:R-:W-:Y:S02]  /*0b50*/  IMAD R0, R3, R6, R2 ;  /* 0x0000000603007224 */ /* 0x004fe400078e0202 */
[----:B------:R-:W-:-:S04]  /*0b60*/  FMUL R3, R5, UR4 ;  /* 0x0000000405037c20 */ /* 0x000fc80008400000 */
[----:B------:R2:W3:Y:S01]  /*0b70*/  F2I.U32.TRUNC.NTZ R11, R3 ;  /* 0x00000003000b7305 */ /* 0x0004e2000020f000 */
[----:B------:R-:W1:Y:S01]  /*0b80*/  LDC R17, c[0x0][0x600] ;  /* 0x00018000ff117b82 */ /* 0x000e620000000800 */
[-CC-:B----4-:R-:W-:Y:S02]  /*0b90*/  SHF.R.U64 R25, R12, R14.reuse, R7.reuse ;  /* 0x0000000e0c197219 */ /* 0x190fe40000001207 */
[----:B------:R-:W-:Y:S01]  /*0ba0*/  SHF.R.U32.HI R5, RZ, R14, R7 ;  /* 0x0000000eff057219 */ /* 0x000fe20000011607 */
[----:B------:R-:W-:-:S04]  /*0bb0*/  IMAD.MOV.U32 R7, RZ, RZ, 0x1 ;  /* 0x00000001ff077424 */ /* 0x000fc800078e00ff */
[----:B------:R-:W4:Y:S01]  /*0bc0*/  LDC R16, c[0x0][0x648] ;  /* 0x00019200ff107b82 */ /* 0x000f220000000800 */
[-C--:B0-----:R-:W-:Y:S02]  /*0bd0*/  SHF.L.U32 R2, R9, R8.reuse, RZ ;  /* 0x0000000809027219 */ /* 0x081fe400000006ff */
[-CC-:B------:R-:W-:Y:S02]  /*0be0*/  SHF.R.U64 R14, R25, R8.reuse, R5.reuse ;  /* 0x00000008190e7219 */ /* 0x180fe40000001205 */
[----:B------:R-:W-:Y:S02]  /*0bf0*/  SHF.R.U32.HI R15, RZ, R8, R5 ;  /* 0x00000008ff0f7219 */ /* 0x000fe40000011605 */
[----:B------:R-:W-:Y:S01]  /*0c00*/  LOP3.LUT R10, RZ, R2, RZ, 0x33, !PT ;  /* 0x00000002ff0a7212 */ /* 0x000fe200078e33ff */
[----:B------:R-:W0:Y:S01]  /*0c10*/  LDC R21, c[0x0][0x638] ;  /* 0x00018e00ff157b82 */ /* 0x000e220000000800 */
[----:B------:R-:W-:Y:S01]  /*0c20*/  SHF.L.U32 R5, R7, R8, RZ ;  /* 0x0000000807057219 */ /* 0x000fe200000006ff */
[----:B------:R-:W-:-:S02]  /*0c30*/  IMAD.MOV.U32 R2, RZ, RZ, R14 ;  /* 0x000000ffff027224 */ /* 0x000fc400078e000e */
[----:B--2---:R-:W-:-:S04]  /*0c40*/  IMAD.MOV.U32 R3, RZ, RZ, R15 ;  /* 0x000000ffff037224 */ /* 0x004fc800078e000f */
[----:B------:R-:W2:Y:S01]  /*0c50*/  LDC R23, c[0x0][0x610] ;  /* 0x00018400ff177b82 */ /* 0x000ea20000000800 */
[----:B---3--:R-:W-:Y:S05]  /*0c60*/  @!P0 BRA `(.L_x_7) ;  /* 0x0000000000288947 */ /* 0x008fea0003800000 */
[----:B------:R-:W3:Y:S02]  /*0c70*/  LDC R9, c[0x0][0x64c] ;  /* 0x00019300ff097b82 */ /* 0x000ee40000000800 */
[----:B---3--:R-:W-:-:S05]  /*0c80*/  IADD3 R9, P0, R14, R9, RZ ;  /* 0x000000090e097210 */ /* 0x008fca0007f1e0ff */
        /* <DEDUP_REMOVED lines=8> */
.L_x_7:
[----:B----4-:R-:W-:Y:S01]  /*0d10*/  SHF.R.U64 R2, R2, R16, R3 ;  /* 0x0000001002027219 */ /* 0x010fe20000001203 */
[----:B-1----:R-:W-:Y:S01]  /*0d20*/  VIADD R3, R17, 0xffffffff ;  /* 0xffffffff11037836 */ /* 0x002fe20000000000 */
[----:B------:R-:W-:Y:S01]  /*0d30*/  LOP3.LUT R10, R25, R10, RZ, 0xc0, !PT ;  /* 0x0000000a190a7212 */ /* 0x000fe200078ec0ff */
[----:B------:R-:W-:Y:S02]  /*0d40*/  IMAD.MOV R11, RZ, RZ, -R11 ;  /* 0x000000ffff0b7224 */ /* 0x000fe400078e0a0b */
[----:B------:R-:W-:Y:S01]  /*0d50*/  IMAD.MOV R6, RZ, RZ, -R2 ;  /* 0x000000ffff067224 */ /* 0x000fe200078e0a02 */
[----:B------:R-:W-:Y:S01]  /*0d60*/  LOP3.LUT R3, R12, R3, RZ, 0xc0, !PT ;  /* 0x000000030c037212 */ /* 0x000fe200078ec0ff */
[----:B------:R-:W-:Y:S02]  /*0d70*/  IMAD R5, R5, R2, R10 ;  /* 0x0000000205057224 */ /* 0x000fe400078e020a */
[----:B------:R-:W-:Y:S02]  /*0d80*/  @P3 IMAD R0, R13, R11, R4 ;  /* 0x0000000b0d003224 */ /* 0x000fe400078e0204 */
[----:B0-----:R-:W-:-:S02]  /*0d90*/  IMAD R2, R6, R21, R14 ;  /* 0x0000001506027224 */ /* 0x001fc400078e020e */
[----:B--2---:R-:W-:Y:S02]  /*0da0*/  IMAD R23, R5, R23, R0 ;  /* 0x0000001705177224 */ /* 0x004fe400078e0200 */
[----:B------:R-:W-:Y:S02]  /*0db0*/  IMAD R2, R2, R17, R3 ;  /* 0x0000001102027224 */ /* 0x000fe400078e0203 */
[----:B------:R-:W-:-:S03]  /*0dc0*/  IMAD.MOV.U32 R0, RZ, RZ, 0x1 ;  /* 0x00000001ff007424 */ /* 0x000fc600078e00ff */
[----:B------:R-:W-:Y:S02]  /*0dd0*/  SEL R3, R2, R23, !P3 ;  /* 0x0000001702037207 */ /* 0x000fe40005800000 */
[----:B------:R-:W-:-:S03]  /*0de0*/  SEL R23, R23, R2, !P3 ;  /* 0x0000000217177207 */ /* 0x000fc60005800000 */
[----:B------:R0:W-:Y:S04]  /*0df0*/  STL [R1+0xb4], R3 ;  /* 0x0000b40301007387 */ /* 0x0001e80000100800 */
.L_x_5:
[----:B------:R-:W-:-:S08]  /*0e00*/  NOP ;  /* 0x0000000000007918 */ /* 0x000fd00000000000 */
[----:B------:R-:W1:Y:S02]  /*0e10*/  USETMAXREG.TRY_ALLOC.CTAPOOL UP0, 0xe8 ;  /* 0x000000e8000079c8 */ /* 0x000e640008000600 */
[----:B-1----:R-:W-:-:S13]  /*0e20*/  PLOP3.LUT P0, PT, PT, PT, UP0, 0x80, 0x0 ;  /* 0x000000000000781c */ /* 0x002fda0003f0f008 */
[----:B------:R-:W-:Y:S05]  /*0e30*/  @!P0 BRA `(.L_x_5) ;  /* 0xfffffffc00f08947 */ /* 0x000fea000383ffff */
[----:B------:R-:W-:Y:S02]  /*0e40*/  ULDC.64 UR4, c[0x0][0x598] ;  /* 0x0001660000047ab9 */ /* 0x000fe40000000a00 */
[----:B------:R-:W-:-:S04]  /*0e50*/  ISETP.NE.U32.AND P0, PT, RZ, UR4, PT ;  /* 0x00000004ff007c0c */ /* 0x000fc8000bf05070 */
[----:B------:R-:W-:-:S13]  /*0e60*/  ISETP.NE.AND.EX P0, PT, RZ, UR5, PT, P0 ;  /* 0x00000005ff007c0c */ /* 0x000fda000bf05300 */
[----:B------:R-:W-:Y:S05]  /*0e70*/  @!P0 BRA `(.L_x_8) ;  /* 0x0000000000248947 */ /* 0x000fea0003800000 */
[----:B0-----:R-:W0:Y:S01]  /*0e80*/  LDC.64 R2, c[0x0][0x598] ;  /* 0x00016600ff027b82 */ /* 0x001e220000000a00 */
[----:B------:R-:W-:Y:S02]  /*0e90*/  ULDC.64 UR4, c[0x0][0x208] ;  /* 0x0000820000047ab9 */ /* 0x000fe40000000a00 */
[----:B0-----:R-:W2:Y:S02]  /*0ea0*/  LDG.E.64 R2, desc[UR4][R2.64] ;  /* 0x0000000402027981 */ /* 0x001ea4000c1e1b00 */
[----:B--2---:R-:W-:-:S04]  /*0eb0*/  ISETP.NE.U32.AND P0, PT, R2, RZ, PT ;  /* 0x000000ff0200720c */ /* 0x004fc80003f05070 */
[----:B------:R-:W-:-:S13]  /*0ec0*/  ISETP.NE.AND.EX P0, PT, R3, RZ, PT, P0 ;  /* 0x000000ff0300720c */ /* 0x000fda0003f05300 */
[----:B------:R-:W-:Y:S05]  /*0ed0*/  @!P0 BRA `(.L_x_8) ;  /* 0x00000000000c8947 */ /* 0x000fea0003800000 */
[----:B------:R-:W-:Y:S02]  /*0ee0*/  ULDC.64 UR4, c[0x0][0x208] ;  /* 0x0000820000047ab9 */ /* 0x000fe40000000a00 */
[----:B------:R0:W5:Y:S01]  /*0ef0*/  LD.E R17, desc[UR4][R2.64] ;  /* 0x0000000402117980 */ /* 0x000162000c101900 */
[----:B------:R-:W-:Y:S05]  /*0f00*/  BRA `(.L_x_9) ;  /* 0x0000000000287947 */ /* 0x000fea0003800000 */
.L_x_8:
[----:B------:R-:W-:Y:S02]  /*0f10*/  ULDC.64 UR4, c[0x0][0x588] ;  /* 0x0001620000047ab9 */ /* 0x000fe40000000a00 */
[----:B------:R-:W-:-:S04]  /*0f20*/  ISETP.NE.U32.AND P0, PT, RZ, UR4, PT ;  /* 0x00000004ff007c0c */ /* 0x000fc8000bf05070 */
[----:B------:R-:W-:-:S13]  /*0f30*/  ISETP.NE.AND.EX P0, PT, RZ, UR5, PT, P0 ;  /* 0x00000005ff007c0c */ /* 0x000fda000bf05300 */
[----:B------:R-:W-:Y:S05]  /*0f40*/  @!P0 BRA `(.L_x_10) ;  /* 0x0000000000108947 */ /* 0x000fea0003800000 */
[----:B0-----:R-:W0:Y:S01]  /*0f50*/  LDC.64 R2, c[0x0][0x588] ;  /* 0x00016200ff027b82 */ /* 0x001e220000000a00 */
[----:B------:R-:W-:Y:S02]  /*0f60*/  ULDC.64 UR4, c[0x0][0x208] ;  /* 0x0000820000047ab9 */ /* 0x000fe40000000a00 */
[----:B0-----:R1:W5:Y:S01]  /*0f70*/  LDG.E R17, desc[UR4][R2.64] ;  /* 0x0000000402117981 */ /* 0x001362000c1e1900 */
[----:B------:R-:W-:Y:S05]  /*0f80*/  BRA `(.L_x_9) ;  /* 0x0000000000087947 */ /* 0x000fea0003800000 */
.L_x_10:
[----:B------:R-:W-:Y:S02]  /*0f90*/  ULDC UR4, c[0x0][0x580] ;  /* 0x0001600000047ab9 */ /* 0x000fe40000000800 */
[----:B------:R-:W-:-:S07]  /*0fa0*/  IMAD.U32 R17, RZ, RZ, UR4 ;  /* 0x00000004ff117e24 */ /* 0x000fce000f8e00ff */
.L_x_9:
[----:B------:R-:W-:Y:S02]  /*0fb0*/  ULDC.64 UR4, c[0x0][0x5a0] ;  /* 0x0001680000047ab9 */ /* 0x000fe40000000a00 */
[----:B------:R-:W-:-:S04]  /*0fc0*/  ISETP.NE.U32.AND P0, PT, RZ, UR4, PT ;  /* 0x00000004ff007c0c */ /* 0x000fc8000bf05070 */
[----:B------:R-:W-:-:S13]  /*0fd0*/  ISETP.NE.AND.EX P0, PT, RZ, UR5, PT, P0 ;  /* 0x00000005ff007c0c */ /* 0x000fda000bf05300 */
[----:B------:R-:W-:Y:S05]  /*0fe0*/  @!P0 BRA `(.L_x_11) ;  /* 0x0000000000248947 */ /* 0x000fea0003800000 */
[----:B01----:R-:W0:Y:S01]  /*0ff0*/  LDC.64 R2, c[0x0][0x5a0] ;  /* 0x00016800ff027b82 */ /* 0x003e220000000a00 */
        /* <DEDUP_REMOVED lines=8> */
.L_x_11:
[----:B------:R-:W-:Y:S02]  /*1080*/  ULDC.64 UR4, c[0x0][0x590] ;  /* 0x0001640000047ab9 */ /* 0x000fe40000000a00 */
[----:B------:R-:W-:-:S04]  /*1090*/  ISETP.NE.U32.AND P0, PT, RZ, UR4, PT ;  /* 0x00000004ff007c0c */ /* 0x000fc8000bf05070 */
[----:B------:R-:W-:-:S13]  /*10a0*/  ISETP.NE.AND.EX P0, PT, RZ, UR5, PT, P0 ;  /* 0x00000005ff007c0c */ /* 0x000fda000bf05300 */
[----:B------:R-:W-:Y:S05]  /*10b0*/  @!P0 BRA `(.L_x_13) ;  /* 0x0000000000108947 */ /* 0x000fea0003800000 */
[----:B------:R-:W2:Y:S01]  /*10c0*/  LDC.64 R18, c[0x0][0x590] ;  /* 0x00016400ff127b82 */ /* 0x000ea20000000a00 */
[----:B------:R-:W-:Y:S02]  /*10d0*/  ULDC.64 UR4, c[0x0][0x208] ;  /* 0x0000820000047ab9 */ /* 0x000fe40000000a00 */
[----:B--2---:R2:W5:Y:S01]  /*10e0*/  LDG.E R18, desc[UR4][R18.64] ;  /* 0x0000000412127981 */ /* 0x004562000c1e1900 */
[----:B------:R-:W-:Y:S05]  /*10f0*/  BRA `(.L_x_12) ;  /* 0x0000000000087947 */ /* 0x000fea0003800000 */
.L_x_13:
[----:B------:R-:W-:Y:S02]  /*1100*/  ULDC UR4, c[0x0][0x584] ;  /* 0x0001610000047ab9 */ /* 0x000fe40000000800 */
[----:B------:R-:W-:-:S07]  /*1110*/  IMAD.U32 R18, RZ, RZ, UR4 ;  /* 0x00000004ff127e24 */ /* 0x000fce000f8e00ff */
.L_x_12:
[----:B------:R-:W-:-:S13]  /*1120*/  LOP3.LUT P0, RZ, R0, 0xff, RZ, 0xc0, !PT ;  /* 0x000000ff00ff7812 */ /* 0x000fda000780c0ff */
[----:B------:R-:W-:Y:S05]  /*1130*/  @!P0 EXIT ;  /* 0x000000000000894d */ /* 0x000fea0003800000 */
[----:B------:R-:W-:Y:S02]  /*1140*/  ULDC UR4, c[0x0][0x28c] ;  /* 0x0000a30000047ab9 */ /* 0x000fe40000000800 */
[----:B------:R-:W-:-:S04]  /*1150*/  UIADD3 UR4, UR4, 0x1f, URZ ;  /* 0x0000001f04047890 */ /* 0x000fc8000fffe03f */
[----:B------:R-:W-:-:S04]  /*1160*/  USHF.R.S32.HI UR5, URZ, 0x1f, UR4 ;  /* 0x0000001f3f057899 */ /* 0x000fc80008011404 */
[----:B------:R-:W-:-:S03]  /*1170*/  ULEA.HI UR5, UR5, UR4, URZ, 0x5 ;  /* 0x0000000405057291 */ /* 0x000fc6000f8f283f */
[----:B------:R-:W-:Y:S01]  /*1180*/  UMOV UR4, URZ ;  /* 0x0000003f00047c82 */ /* 0x000fe20008000000 */
[----:B------:R-:W-:Y:S01]  /*1190*/  USHF.R.S32.HI UR6, URZ, 0x5, UR5 ;  /* 0x000000053f067899 */ /* 0x000fe20008011405 */
[----:B01----:R-:W-:Y:S02]  /*11a0*/  IMAD.U32 R2, RZ, RZ, UR4 ;  /* 0x00000004ff027e24 */ /* 0x003fe4000f8e00ff */
[----:B------:R-:W-:Y:S02]  /*11b0*/  UMOV UR5, URZ ;  /* 0x0000003f00057c82 */ /* 0x000fe40008000000 */
[----:B------:R-:W-:Y:S02]  /*11c0*/  IMAD.U32 R0, RZ, RZ, UR5 ;  /* 0x00000005ff007e24 */ /* 0x000fe4000f8e00ff */
[----:B------:R-:W-:-:S05]  /*11d0*/  IMAD.U32 R3, RZ, RZ, UR6 ;  /* 0x00000006ff037e24 */ /* 0x000fca000f8e00ff */
[----:B------:R0:W-:Y:S04]  /*11e0*/  STL [R1+0xbc], R3 ;  /* 0x0000bc0301007387 */ /* 0x0001e80000100800 */
[----:B------:R0:W-:Y:S04]  /*11f0*/  STL [R1+0xb0], R0 ;  /* 0x0000b00001007387 */ /* 0x0001e80000100800 */
[----:B------:R0:W-:Y:S02]  /*1200*/  STL [R1+0xac], R2 ;  /* 0x0000ac0201007387 */ /* 0x0001e40000100800 */
.L_x_515:
[----:B0-----:R-:W0:Y:S01]  /*1210*/  S2R R0, SR_TID.X ;  /* 0x0000000000007919 */ /* 0x001e220000002100 */
[----:B-1----:R-:W1:Y:S01]  /*1220*/  S2UR UR7, SR_CgaCtaId ;  /* 0x00000000000779c3 */ /* 0x002e620000008800 */
[----:B------:R-:W-:Y:S02]  /*1230*/  UMOV UR6, 0x400 ;  /* 0x0000040000067882 */ /* 0x000fe40000000000 */
[----:B-1----:R-:W-:Y:S01]  /*1240*/  ULEA UR36, UR7, UR6, 0x18 ;  /* 0x0000000607247291 */ /* 0x002fe2000f8ec03f */
[----:B0-----:R-:W-:-:S04]  /*1250*/  LOP3.LUT R0, R0, 0x80, RZ, 0xc0, !PT ;  /* 0x0000008000007812 */ /* 0x001fc800078ec0ff */
[----:B------:R-:W-:-:S06]  /*1260*/  SHF.R.U32.HI R0, RZ, 0x7, R0 ;  /* 0x00000007ff007819 */ /* 0x000fcc0000011600 */
[----:B------:R-:W0:Y:S02]  /*1270*/  SHFL.IDX PT, R0, R0, RZ, 0x1f ;  /* 0x00001fff00007589 */ /* 0x000e2400000e0000 */
[----:B0-----:R-:W-:-:S13]  /*1280*/  R2UR UR4, R0 ;  /* 0x00000000000472ca */ /* 0x001fda00000e0000 */
[----:B------:R-:W-:-:S04]  /*1290*/  ULEA.HI UR5, UR4, UR4, URZ, 0x1 ;  /* 0x0000000404057291 */ /* 0x000fc8000f8f083f */
[----:B------:R-:W-:-:S04]  /*12a0*/  ULOP3.LUT UR5, UR5, 0x1ffffe, URZ, 0xc0, !UPT ;  /* 0x001ffffe05057892 */ /* 0x000fc8000f8ec03f */
[----:B------:R-:W-:-:S03]  /*12b0*/  UIADD3 UR5, UR4, -UR5, URZ ;  /* 0x8000000504057290 */ /* 0x000fc6000fffe03f */
[----:B------:R-:W-:Y:S01]  /*12c0*/  ULDC UR4, c[0x0][0x28c] ;  /* 0x0000a30000047ab9 */ /* 0x000fe20000000800 */
[----:B------:R-:W-:Y:S01]  /*12d0*/  ULEA UR5, UR5, UR36, 0xb ;  /* 0x0000002405057291 */ /* 0x000fe2000f8e583f */
[----:B------:R-:W-:-:S03]  /*12e0*/  ISETP.LT.AND P0, PT, RZ, UR4, PT ;  /* 0x00000004ff007c0c */ /* 0x000fc6000bf01270 */
[----:B------:R-:W-:-:S04]  /*12f0*/  UIADD3 UR5, UR5, 0x200, URZ ;  /* 0x0000020005057890 */ /* 0x000fc8000fffe03f */
[----:B------:R-:W-:-:S04]  /*1300*/  USHF.R.U32.HI UR5, URZ, 0x4, UR5 ;  /* 0x000000043f057899 */ /* 0x000fc80008011605 */
[----:B------:R-:W-:-:S04]  /*1310*/  ULOP3.LUT UR5, UR5, 0x3fff, URZ, 0xc0, !UPT ;  /* 0x00003fff05057892 */ /* 0x000fc8000f8ec03f */
[----:B------:R-:W-:-:S06]  /*1320*/  ULOP3.LUT UR4, UR5, 0x10000, URZ, 0xfc, !UPT ;  /* 0x0001000005047892 */ /* 0x000fcc000f8efc3f */
[----:B--2---:R-:W-:Y:S01]  /*1330*/  IMAD.U32 R19, RZ, RZ, UR4 ;  /* 0x00000004ff137e24 */ /* 0x004fe2000f8e00ff */
[----:B------:R-:W-:Y:S06]  /*1340*/  @P0 BRA `(.L_x_14) ;  /* 0x0000000000400947 */ /* 0x000fec0003800000 */
[----:B------:R-:W-:Y:S01]  /*1350*/  MOV R0, 0x0 ;  /* 0x0000000000007802 */ /* 0x000fe20000000f00 */
[----:B------:R-:W-:Y:S01]  /*1360*/  ULDC.64 UR4, c[0x4][0x68] ;  /* 0x01001a0000047ab9 */ /* 0x000fe20000000a00 */
[----:B------:R-:W-:Y:S01]  /*1370*/  ULDC.64 UR6, c[0x4][0x8] ;  /* 0x0100020000067ab9 */ /* 0x000fe20000000a00 */
[----:B------:R-:W-:Y:S01]  /*1380*/  IMAD.U32 R4, RZ, RZ, UR4 ;  /* 0x00000004ff047e24 */ /* 0x000fe2000f8e00ff */
[----:B------:R0:W1:Y:S01]  /*1390*/  LDC.64 R2, c[0x4][R0] ;  /* 0x0100000000027b82 */ /* 0x0000620000000a00 */
[----:B------:R-:W-:Y:S01]  /*13a0*/  IMAD.U32 R5, RZ, RZ, UR5 ;  /* 0x00000005ff057e24 */ /* 0x000fe2000f8e00ff */
[----:B------:R-:W-:Y:S01]  /*13b0*/  ULDC.64 UR4, c[0x4][0x70] ;  /* 0x01001c0000047ab9 */ /* 0x000fe20000000a00 */
[----:B------:R-:W-:Y:S02]  /*13c0*/  IMAD.U32 R10, RZ, RZ, UR6 ;  /* 0x00000006ff0a7e24 */ /* 0x000fe4000f8e00ff */
[----:B------:R-:W-:Y:S02]  /*13d0*/  IMAD.U32 R6, RZ, RZ, UR4 ;  /* 0x00000004ff067e24 */ /* 0x000fe4000f8e00ff */
[----:B------:R-:W-:-:S02]  /*13e0*/  IMAD.U32 R7, RZ, RZ, UR5 ;  /* 0x00000005ff077e24 */ /* 0x000fc4000f8e00ff */
[----:B------:R-:W-:Y:S02]  /*13f0*/  IMAD.U32 R11, RZ, RZ, UR7 ;  /* 0x00000007ff0b7e24 */ /* 0x000fe4000f8e00ff */
[----:B------:R-:W-:Y:S02]  /*1400*/  IMAD.MOV.U32 R8, RZ, RZ, 0x1e1 ;  /* 0x000001e1ff087424 */ /* 0x000fe400078e00ff */
[----:B------:R-:W-:Y:S02]  /*1410*/  IMAD.MOV.U32 R12, RZ, RZ, 0x1 ;  /* 0x00000001ff0c7424 */ /* 0x000fe400078e00ff */
[----:B0-----:R-:W-:-:S07]  /*1420*/  IMAD.MOV.U32 R13, RZ, RZ, RZ ;  /* 0x000000ffff0d7224 */ /* 0x001fce00078e00ff */
[----:B------:R-:W-:-:S07]  /*1430*/  LEPC R20, `(.L_x_14) ;  /* 0x000000001014794e */ /* 0x000fce0000000000 */
[----:B-1---5:R-:W-:Y:S05]  /*1440*/  CALL.ABS.NOINC R2 ;  /* 0x0000000002007343 */ /* 0x022fea0003c00000 */
.L_x_14:
[----:B------:R-:W2:Y:S02]  /*1450*/  LDL R2, [R1+0xa0] ;  /* 0x0000a00001027983 */ /* 0x000ea40000100800 */
[----:B--2---:R-:W-:-:S04]  /*1460*/  LOP3.LUT R0, R2, 0x1, RZ, 0xfc, !PT ;  /* 0x0000000102007812 */ /* 0x004fc800078efcff */
[----:B------:R-:W-:-:S13]  /*1470*/  ISETP.NE.AND P0, PT, R0, 0x3, PT ;  /* 0x000000030000780c */ /* 0x000fda0003f05270 */
[----:B------:R-:W-:Y:S05]  /*1480*/  @!P0 BRA `(.L_x_15) ;  /* 0x0000000000048947 */ /* 0x000fea0003800000 */
[----:B------:R-:W-:Y:S01]  /*1490*/  BPT.TRAP 0x1 ;  /* 0x000000040000795c */ /* 0x000fe20000300000 */
.L_x_15:
[----:B------:R-:W2:Y:S04]  /*14a0*/  LDL R2, [R1+0xac] ;  /* 0x0000ac0001027983 */ /* 0x000ea80000100800 */
[----:B------:R-:W3:Y:S01]  /*14b0*/  LDL R0, [R1+0xb0] ;  /* 0x0000b00001007983 */ /* 0x000ee20000100800 */
[----:B--2---:R-:W-:Y:S02]  /*14c0*/  R2UR UR5, R2 ;  /* 0x00000000020572ca */ /* 0x004fe400000e0000 */
[----:B---3--:R-:W-:-:S11]  /*14d0*/  R2UR UR4, R0 ;  /* 0x00000000000472ca */ /* 0x008fd600000e0000 */
[----:B------:R-:W-:Y:S02]  /*14e0*/  IMAD.U32 R3, RZ, RZ, UR5 ;  /* 0x00000005ff037e24 */ /* 0x000fe4000f8e00ff */
[----:B------:R-:W-:-:S03]  /*14f0*/  IMAD.U32 R0, RZ, RZ, UR4 ;  /* 0x00000004ff007e24 */ /* 0x000fc6000f8e00ff */
[----:B------:R-:W-:Y:S02]  /*1500*/  LEA R3, R3, UR36, 0x3 ;  /* 0x0000002403037c11 */ /* 0x000fe4000f8e18ff */
[----:B------:R-:W-:-:S04]  /*1510*/  SHF.L.U32 R0, R0, 0x1f, RZ ;  /* 0x0000001f00007819 */ /* 0x000fc800000006ff */
[----:B------:R0:W1:Y:S01]  /*1520*/  SYNCS.PHASECHK.TRANS64.TRYWAIT P1, [R3+URZ], R0 ;  /* 0x00000000030075a7 */ /* 0x000062000802017f */
[----:B------:R-:W-:Y:S05]  /*1530*/  @!P0 BRA `(.L_x_16) ;  /* 0x0000000000048947 */ /* 0x000fea0003800000 */
[----:B------:R-:W-:Y:S01]  /*1540*/  BPT.TRAP 0x1 ;  /* 0x000000040000795c */ /* 0x000fe20000300000 */
.L_x_16:
[----:B-1----:R-:W-:Y:S05]  /*1550*/  @P1 BRA `(.L_x_17) ;  /* 0x0000000000081947 */ /* 0x002fea0003800000 */
[----:B------:R-:W1:Y:S02]  /*1560*/  SYNCS.PHASECHK.TRANS64.TRYWAIT P1, [R3+URZ], R0 ;  /* 0x00000000030075a7 */ /* 0x000e64000802017f */
[----:B-1----:R-:W-:Y:S05]  /*1570*/  @!P1 BRA `(.L_x_18) ;  /* 0x0000012400ec9947 */ /* 0x002fea0003800000 */
.L_x_17:
[----:B------:R-:W2:Y:S02]  /*1580*/  LDL R2, [R1+0xbc] ;  /* 0x0000bc0001027983 */ /* 0x000ea40000100800 */
[----:B--2---:R-:W-:-:S13]  /*1590*/  R2UR UR5, R2 ;  /* 0x00000000020572ca */ /* 0x004fda00000e0000 */
[----:B------:R-:W-:-:S04]  /*15a0*/  UISETP.LT.AND UP0, UPT, UR5, 0x1, UPT ;  /* 0x000000010500788c */ /* 0x000fc8000bf01270 */
[----:B------:R-:W-:-:S06]  /*15b0*/  USEL UR4, UR5, 0x1, UP0 ;  /* 0x0000000105047887 */ /* 0x000fcc0008000000 */
[----:B------:R-:W-:-:S05]  /*15c0*/  IMAD.U32 R2, RZ, RZ, UR4 ;  /* 0x00000004ff027e24 */ /* 0x000fca000f8e00ff */
[----:B------:R-:W-:Y:S01]  /*15d0*/  IADD3 R2, -R2, UR5, RZ ;  /* 0x0000000502027c10 */ /* 0x000fe2000fffe1ff */
[----:B------:R-:W-:Y:S05]  /*15e0*/  WARPSYNC.ALL ;  /* 0x0000000000007948 */ /* 0x000fea0003800000 */
[----:B------:R-:W-:Y:S01]  /*15f0*/  ISETP.GE.AND P1, PT, R2, 0x1, PT ;  /* 0x000000010200780c */ /* 0x000fe20003f26270 */
[----:B------:R-:W2:Y:S01]  /*1600*/  LDL R4, [R1+0xac] ;  /* 0x0000ac0001047983 */ /* 0x000ea20000100800 */
[----:B------:R-:W-:Y:S01]  /*1610*/  UIADD3 UR4, UR36, 0x18200, URZ ;  /* 0x0001820024047890 */ /* 0x000fe2000fffe03f */
[----:B------:R-:W-:Y:S01]  /*1620*/  R2UR UR5, R19 ;  /* 0x00000000130572ca */ /* 0x000fe200000e0000 */
[----:B------:R-:W-:Y:S01]  /*1630*/  WARPGROUP.ARRIVE ;  /* 0x00000000000079c5 */ /* 0x000fe20000000000 */
[----:B------:R-:W-:Y:S01]  /*1640*/  UMOV UR13, 0xc0000010 ;  /* 0xc0000010000d7882 */ /* 0x000fe20000000000 */
[----:B------:R-:W-:Y:S01]  /*1650*/  USHF.R.U32.HI UR4, URZ, 0x4, UR4 ;  /* 0x000000043f047899 */ /* 0x000fe20008011604 */
[----:B------:R-:W-:Y:S01]  /*1660*/  UMOV UR15, 0xc0000010 ;  /* 0xc0000010000f7882 */ /* 0x000fe20000000000 */
[----:B------:R-:W-:-:S02]  /*1670*/  UMOV UR49, UR13 ;  /* 0x0000000d00317c82 */ /* 0x000fc40008000000 */
[----:B------:R-:W-:Y:S01]  /*1680*/  ULOP3.LUT UR6, UR4, 0x3fff, URZ, 0xc0, !UPT ;  /* 0x00003fff04067892 */ /* 0x000fe2000f8ec03f */
[----:B------:R-:W-:Y:S01]  /*1690*/  UMOV UR51, 0xc0000010 ;  /* 0xc000001000337882 */ /* 0x000fe20000000000 */
[----:B------:R-:W-:Y:S02]  /*16a0*/  UMOV UR57, UR13 ;  /* 0x0000000d00397c82 */ /* 0x000fe40008000000 */
[----:B------:R-:W-:Y:S01]  /*16b0*/  ULOP3.LUT UR10, UR6, 0x10000, URZ, 0xfc, !UPT ;  /* 0x00010000060a7892 */ /* 0x000fe2000f8efc3f */
[----:B------:R-:W-:Y:S01]  /*16c0*/  UMOV UR59, 0xc0000010 ;  /* 0xc0000010003b7882 */ /* 0x000fe20000000000 */
[----:B------:R-:W-:Y:S01]  /*16d0*/  UMOV UR17, UR13 ;  /* 0x0000000d00117c82 */ /* 0x000fe20008000000 */
[----:B------:R-:W-:Y:S01]  /*16e0*/  UMOV UR19, 0xc0000010 ;  /* 0xc000001000137882 */ /* 0x000fe20000000000 */
[----:B------:R-:W-:Y:S02]  /*16f0*/  UMOV UR9, UR13 ;  /* 0x0000000d00097c82 */ /* 0x000fe40008000000 */
[----:B------:R-:W-:Y:S01]  /*1700*/  IMAD.U32 R5, RZ, RZ, UR10 ;  /* 0x0000000aff057e24 */ /* 0x000fe2000f8e00ff */
[----:B------:R-:W-:Y:S01]  /*1710*/  UMOV UR11, 0xc0000010 ;  /* 0xc0000010000b7882 */ /* 0x000fe20000000000 */
[----:B------:R-:W-:Y:S01]  /*1720*/  UMOV UR21, UR13 ;  /* 0x0000000d00157c82 */ /* 0x000fe20008000000 */
        /* <DEDUP_REMOVED lines=14> */
[----:B------:R-:W-:Y:S01]  /*1810*/  UMOV UR53, UR13 ;  /* 0x0000000d00357c82 */ /* 0x000fe20008000000 */
[----:B------:R-:W-:Y:S01]  /*1820*/  UMOV UR55, 0xc0000010 ;  /* 0xc000001000377882 */ /* 0x000fe20000000000 */
[----:B--2---:R-:W-:-:S13]  /*1830*/  R2UR UR7, R4 ;  /* 0x00000000040772ca */ /* 0x004fda00000e0000 */
[----:B------:R-:W-:Y:S02]  /*1840*/  UIMAD UR12, UR7, 0x180, UR5 ;  /* 0x00000180070c78a4 */ /* 0x000fe4000f8e0205 */
[----:B------:R-:W-:Y:S01]  /*1850*/  UIMAD UR14, UR7, 0x1e0, UR10 ;  /* 0x000001e0070e78a4 */ /* 0x000fe2000f8e020a */
[----:B------:R-:W-:Y:S02]  /*1860*/  UMOV UR5, UR13 ;  /* 0x0000000d00057c82 */ /* 0x000fe40008000000 */
[----:B------:R-:W-:Y:S01]  /*1870*/  UMOV UR7, 0xc0000010 ;  /* 0xc000001000077882 */ /* 0x000fe20000000000 */
[----:B------:R-:W-:Y:S01]  /*1880*/  UIADD3 UR6, UR14, 0x20, URZ ;  /* 0x000000200e067890 */ /* 0x000fe2000fffe03f */
[----:B------:R-:W-:Y:S01]  /*1890*/  UMOV UR48, UR12 ;  /* 0x0000000c00307c82 */ /* 0x000fe20008000000 */
[----:B------:R-:W-:-:S03]  /*18a0*/  UIADD3 UR58, UR14, 0x40, URZ ;  /* 0x000000400e3a7890 */ /* 0x000fc6000fffe03f */
[----:B------:R-:W-:Y:S01]  /*18b0*/  IGMMA.64x16x32.S8.S8 R24, gdesc[UR12], RZ, !UPT, gsb0 ;  /* 0x006000000c1879f1 */ /* 0x000fe2000c0410ff */
[----:B------:R-:W-:Y:S01]  /*18c0*/  UMOV UR56, UR12 ;  /* 0x0000000c00387c82 */ /* 0x000fe20008000000 */
[----:B------:R-:W-:Y:S01]  /*18d0*/  UMOV UR50, UR6 ;  /* 0x0000000600327c82 */ /* 0x000fe20008000000 */
[----:B------:R-:W-:Y:S01]  /*18e0*/  UIADD3 UR10, UR14, 0x60, URZ ;  /* 0x000000600e0a7890 */ /* 0x000fe2000fffe03f */
[----:B------:R-:W-:Y:S01]  /*18f0*/  UMOV UR4, UR12 ;  /* 0x0000000c00047c82 */ /* 0x000fe20008000000 */
[----:B------:R-:W-:Y:S01]  /*1900*/  UIADD3 UR18, UR14, 0x80, URZ ;  /* 0x000000800e127890 */ /* 0x000fe2000fffe03f */
[----:B------:R-:W-:Y:S01]  /*1910*/  UMOV UR16, UR12 ;  /* 0x0000000c00107c82 */ /* 0x000fe20008000000 */
[----:B------:R-:W-:-:S03]  /*1920*/  UIADD3 UR22, UR14, 0xa0, URZ ;  /* 0x000000a00e167890 */ /* 0x000fc6000fffe03f */
[----:B------:R-:W-:Y:S01]  /*1930*/  UMOV UR6, UR10 ;  /* 0x0000000a00067c82 */ /* 0x000fe20008000000 */
[----:B------:R-:W-:Y:S01]  /*1940*/  UMOV UR8, UR12 ;  /* 0x0000000c00087c82 */ /* 0x000fe20008000000 */
[----:B------:R-:W-:Y:S01]  /*1950*/  UMOV UR20, UR12 ;  /* 0x0000000c00147c82 */ /* 0x000fe20008000000 */
[----:B------:R-:W-:Y:S01]  /*1960*/  UIADD3 UR26, UR14, 0xe0, URZ ;  /* 0x000000e00e1a7890 */ /* 0x000fe2000fffe03f */
[----:B------:R-:W-:Y:S01]  /*1970*/  UMOV UR10, UR22 ;  /* 0x00000016000a7c82 */ /* 0x000fe20008000000 */
[----:B------:R-:W-:Y:S01]  /*1980*/  UMOV UR24, UR12 ;  /* 0x0000000c00187c82 */ /* 0x000fe20008000000 */
[----:B------:R-:W-:Y:S01]  /*1990*/  UIADD3 UR30, UR14, 0x100, URZ ;  /* 0x000001000e1e7890 */ /* 0x000fe2000fffe03f */
        /* <DEDUP_REMOVED lines=9> */
[----:B------:R-:W-:Y:S01]  /*1a30*/  UMOV UR60, UR50 ;  /* 0x00000032003c7c82 */ /* 0x000fe20008000000 */
[----:B------:R-:W-:Y:S01]  /*1a40*/  UIADD3 UR54, UR14, 0x1c0, URZ ;  /* 0x000001c00e367890 */ /* 0x000fe2000fffe03f */
[----:B------:R-:W-:Y:S01]  /*1a50*/  UMOV UR52, UR12 ;  /* 0x0000000c00347c82 */ /* 0x000fe20008000000 */
[----:B------:R-:W-:-:S02]  /*1a60*/  WARPGROUP.DEPBAR.LE gsb0, 0x0 ;  /* 0x00008000000079c5 */ /* 0x000fc40000010000 */
[----:B------:R-:W-:Y:S04]  /*1a70*/  STL.64 [R1+0x80], R24 ;  /* 0x0000801801007387 */ /* 0x000fe80000100a00 */
[----:B------:R-:W-:Y:S04]  /*1a80*/  STL.64 [R1+0x88], R26 ;  /* 0x0000881a01007387 */ /* 0x000fe80000100a00 */
[----:B------:R-:W-:Y:S04]  /*1a90*/  STL.64 [R1+0x90], R28 ;  /* 0x0000901c01007387 */ /* 0x000fe80000100a00 */
[----:B------:R2:W-:Y:S02]  /*1aa0*/  STL.64 [R1+0x98], R30 ;  /* 0x0000981e01007387 */ /* 0x0005e40000100a00 */
[----:B--2---:R-:W-:-:S06]  /*1ab0*/  WARPGROUP.ARRIVE ;  /* 0x00000000000079c5 */ /* 0x004fcc0000000000 */
[----:B------:R-:W-:Y:S01]  /*1ac0*/  IGMMA.64x16x32.S8.S8 R24, gdesc[UR48], RZ, !UPT, gsb0 ;  /* 0x00600000301879f1 */ /* 0x000fe2000c0410ff */
[----:B------:R-:W-:Y:S01]  /*1ad0*/  UIADD3 UR50, UR14, 0x1a0, URZ ;  /* 0x000001a00e327890 */ /* 0x000fe2000fffe03f */
[----:B------:R-:W-:Y:S01]  /*1ae0*/  UMOV UR48, UR12 ;  /* 0x0000000c00307c82 */ /* 0x000fe20008000000 */
[----:B------:R-:W-:Y:S01]  /*1af0*/  UMOV UR49, UR13 ;  /* 0x0000000d00317c82 */ /* 0x000fe20008000000 */
[----:B------:R-:W-:Y:S01]  /*1b00*/  UMOV UR51, 0xc0000010 ;  /* 0xc000001000337882 */ /* 0x000fe20000000000 */
[----:B------:R-:W-:Y:S02]  /*1b10*/  WARPGROUP.DEPBAR.LE gsb0, 0x0 ;  /* 0x00008000000079c5 */ /* 0x000fe40000010000 */
[----:B------:R-:W-:Y:S04]  /*1b20*/  STL.64 [R1+0x40], R24 ;  /* 0x0000401801007387 */ /* 0x000fe80000100a00 */
[----:B------:R-:W-:Y:S04]  /*1b30*/  STL.64 [R1+0x48], R26 ;  /* 0x0000481a01007387 */ /* 0x000fe80000100a00 */
[----:B------:R-:W-:Y:S04]  /*1b40*/  STL.64 [R1+0x50], R28 ;  /* 0x0000501c01007387 */ /* 0x000fe80000100a00 */
[----:B------:R2:W-:Y:S02]  /*1b50*/  STL.64 [R1+0x58], R30 ;  /* 0x0000581e01007387 */ /* 0x0005e40000100a00 */
[----:B--2---:R-:W-:-:S06]  /*1b60*/  WARPGROUP.ARRIVE ;  /* 0x00000000000079c5 */ /* 0x004fcc0000000000 */
[----:B------:R-:W-:Y:S03]  /*1b70*/  IGMMA.64x16x32.S8.S8 R24, gdesc[UR56], RZ, !UPT, gsb0 ;  /* 0x00600000381879f1 */ /* 0x000fe6000c0410ff */
[----:B------:R-:W-:Y:S02]  /*1b80*/  WARPGROUP.DEPBAR.LE gsb0, 0x0 ;  /* 0x00008000000079c5 */ /* 0x000fe40000010000 */
[----:B------:R-:W-:Y:S01]  /*1b90*/  WARPGROUP.ARRIVE ;  /* 0x00000000000079c5 */ /* 0x000fe20000000000 */
[----:B------:R-:W-:Y:S04]  /*1ba0*/  STL.64 [R1], R24 ;  /* 0x0000001801007387 */ /* 0x000fe80000100a00 */
[----:B------:R-:W-:Y:S01]  /*1bb0*/  STL.64 [R1+0x8], R26 ;  /* 0x0000081a01007387 */ /* 0x000fe20000100a00 */
[----:B------:R-:W-:Y:S01]  /*1bc0*/  IGMMA.64x16x32.S8.S8 R208, gdesc[UR4], RZ, !UPT, gsb0 ;  /* 0x0060000004d079f1 */ /* 0x000fe2000c0410ff */
[----:B------:R-:W-:-:S02]  /*1bd0*/  UIADD3 UR4, UR14, 0xc0, URZ ;  /* 0x000000c00e047890 */ /* 0x000fc4000fffe03f */
[----:B------:R-:W-:Y:S04]  /*1be0*/  STL.64 [R1+0x10], R28 ;  /* 0x0000101c01007387 */ /* 0x000fe80000100a00 */
[----:B------:R2:W-:Y:S01]  /*1bf0*/  STL.64 [R1+0x18], R30 ;  /* 0x0000181e01007387 */ /* 0x0005e20000100a00 */
[----:B------:R-:W-:Y:S01]  /*1c00*/  UMOV UR22, UR4 ;  /* 0x0000000400167c82 */ /* 0x000fe20008000000 */
[----:B------:R-:W-:Y:S01]  /*1c10*/  UIADD3 UR4, UR12, 0x100, URZ ;  /* 0x000001000c047890 */ /* 0x000fe2000fffe03f */
[----:B------:R-:W-:Y:S02]  /*1c20*/  WARPGROUP.DEPBAR.LE gsb0, 0x0 ;  /* 0x00008000000079c5 */ /* 0x000fe40000010000 */
[----:B------:R-:W-:Y:S01]  /*1c30*/  WARPGROUP.ARRIVE ;  /* 0x00000000000079c5 */ /* 0x000fe20000000000 */
[----:B------:R-:W-:Y:S04]  /*1c40*/  STL.64 [R1+0xd8], R214 ;  /* 0x0000d8d601007387 */ /* 0x000fe80000100a00 */
[----:B------:R-:W-:Y:S01]  /*1c50*/  STL.64 [R1+0xd0], R212 ;  /* 0x0000d0d401007387 */ /* 0x000fe20000100a00 */
[----:B------:R-:W-:Y:S03]  /*1c60*/  IGMMA.64x16x32.S8.S8 R192, gdesc[UR16], RZ, !UPT, gsb0 ;  /* 0x0060000010c079f1 */ /* 0x000fe6000c0410ff */
[----:B------:R-:W-:Y:S04]  /*1c70*/  STL.64 [R1+0xc8], R210 ;  /* 0x0000c8d201007387 */ /* 0x000fe80000100a00 */
[----:B------:R3:W-:Y:S01]  /*1c80*/  STL.64 [R1+0xc0], R208 ;  /* 0x0000c0d001007387 */ /* 0x0007e20000100a00 */
[----:B------:R-:W-:-:S02]  /*1c90*/  WARPGROUP.DEPBAR.LE gsb0, 0x0 ;  /* 0x00008000000079c5 */ /* 0x000fc40000010000 */
[----:B------:R-:W-:-:S06]  /*1ca0*/  WARPGROUP.ARRIVE ;  /* 0x00000000000079c5 */ /* 0x000fcc0000000000 */
[----:B------:R-:W-:Y:S03]  /*1cb0*/  IGMMA.64x16x32.S8.S8 R176, gdesc[UR8], RZ, !UPT, gsb0 ;  /* 0x0060000008b079f1 */ /* 0x000fe6000c0410ff */
[----:B------:R-:W-:Y:S02]  /*1cc0*/  WARPGROUP.DEPBAR.LE gsb0, 0x0 ;  /* 0x00008000000079c5 */ /* 0x000fe40000010000 */
        /* <DEDUP_REMOVED lines=25> */
[----:B------:R-:W-:Y:S01]  /*1e60*/  IGMMA.64x16x32.S8.S8 R32, gdesc[UR52], RZ, !UPT, gsb0 ;  /* 0x00600000342079f1 */ /* 0x000fe2000c0410ff */
[----:B------:R-:W-:Y:S01]  /*1e70*/  UMOV UR52, UR4 ;  /* 0x0000000400347c82 */ /* 0x000fe20008000000 */
[----:B------:R-:W-:Y:S01]  /*1e80*/  UMOV UR53, 0xc0000010 ;  /* 0xc000001000357882 */ /* 0x000fe20000000000 */
[----:B------:R-:W-:Y:S01]  /*1e90*/  UMOV UR48, UR52 ;  /* 0x0000003400307c82 */ /* 0x000fe20008000000 */
        /* <DEDUP_REMOVED lines=25> */
[----:B------:R-:W-:-:S02]  /*2030*/  WARPGROUP.DEPBAR.LE gsb0, 0x0 ;  /* 0x00008000000079c5 */ /* 0x000fc40000010000 */
[----:B--2---:R-:W-:-:S06]  /*2040*/  WARPGROUP.ARRIVE ;  /* 0x00000000000079c5 */ /* 0x004fcc0000000000 */
[----:B------:R-:W-:Y:S01]  /*2050*/  IGMMA.64x16x32.S8.S8 R24, gdesc[UR52], RZ, !UPT, gsb0 ;  /* 0x00600000341879f1 */ /* 0x000fe2000c0410ff */
[----:B------:R-:W-:Y:S01]  /*2060*/  UMOV UR54, UR60 ;  /* 0x0000003c00367c82 */ /* 0x000fe20008000000 */
[----:B------:R-:W-:Y:S01]  /*2070*/  UMOV UR55, UR61 ;  /* 0x0000003d00377c82 */ /* 0x000fe20008000000 */
        /* <DEDUP_REMOVED lines=37> */
[----:B---3--:R-:W-:-:S06]  /*22d0*/  WARPGROUP.ARRIVE ;  /* 0x00000000000079c5 */ /* 0x008fcc0000000000 */
[----:B------:R-:W-:Y:S03]  /*22e0*/  IGMMA.64x16x32.S8.S8 R208, gdesc[UR52], RZ, !UPT, gsb0 ;  /* 0x0060000034d079f1 */ /* 0x000fe6000c0410ff */
        /* <DEDUP_REMOVED lines=8> */
[----:B------:R-:W-:Y:S04]  /*2370*/  STL.64 [R1+0x60], R208 ;  /* 0x000060d001007387 */ /* 0x000fe80000100a00 */
[----:B------:R-:W-:Y:S04]  /*2380*/  STL.64 [R1+0x68], R210 ;  /* 0x000068d201007387 */ /* 0x000fe80000100a00 */
[----:B------:R-:W-:Y:S04]  /*2390*/  STL.64 [R1+0x70], R212 ;  /* 0x000070d401007387 */ /* 0x000fe80000100a00 */
[----:B------:R2:W-:Y:S04]  /*23a0*/  STL.64 [R1+0x78], R214 ;  /* 0x000078d601007387 */ /* 0x0005e80000100a00 */
[----:B--2---:R2:W5:Y:S04]  /*23b0*/  LDL.LU.64 R214, [R1+0xd8] ;  /* 0x0000d80001d67983 */ /* 0x0045680000300a00 */
[----:B------:R2:W5:Y:S04]  /*23c0*/  LDL.LU.64 R212, [R1+0xd0] ;  /* 0x0000d00001d47983 */ /* 0x0005680000300a00 */
[----:B------:R2:W5:Y:S04]  /*23d0*/  LDL.LU.64 R210, [R1+0xc8] ;  /* 0x0000c80001d27983 */ /* 0x0005680000300a00 */
[----:B------:R2:W5:Y:S01]  /*23e0*/  LDL.LU.64 R208, [R1+0xc0] ;  /* 0x0000c00001d07983 */ /* 0x0005620000300a00 */
[----:B------:R-:W-:Y:S05]  /*23f0*/  @!P1 BRA `(.L_x_19) ;  /* 0x0000001000e09947 */ /* 0x000fea0003800000 */
[----:B01----:R-:W3:Y:S01]  /*2400*/  LDL R0, [R1+0xb0] ;  /* 0x0000b00001007983 */ /* 0x003ee20000100800 */
[----:B------:R-:W-:-:S13]  /*2410*/  R2UR UR5, R4 ;  /* 0x00000000040572ca */ /* 0x000fda00000e0000 */
[----:B------:R-:W-:Y:S02]  /*2420*/  UIADD3 UR60, UR5, 0x1, URZ ;  /* 0x00000001053c7890 */ /* 0x000fe4000fffe03f */
[----:B------:R-:W-:Y:S02]  /*2430*/  UMOV UR61, UR5 ;  /* 0x00000005003d7c82 */ /* 0x000fe40008000000 */
[----:B------:R-:W-:-:S04]  /*2440*/  UISETP.NE.AND UP0, UPT, UR60, 0x10, UPT ;  /* 0x000000103c00788c */ /* 0x000fc8000bf05270 */
[----:B------:R-:W-:Y:S02]  /*2450*/  USEL UR4, URZ, 0x1, UP0 ;  /* 0x000000013f047887 */ /* 0x000fe40008000000 */
[----:B------:R-:W-:Y:S01]  /*2460*/  USEL UR60, UR60, URZ, UP0 ;  /* 0x0000003f3c3c7287 */ /* 0x000fe20008000000 */
[----:B---3--:R-:W-:-:S13]  /*2470*/  R2UR UR6, R0 ;  /* 0x00000000000672ca */ /* 0x008fda00000e0000 */
[----:B------:R-:W-:-:S06]  /*2480*/  ULOP3.LUT UR4, UR6, UR4, URZ, 0x3c, !UPT ;  /* 0x0000000406047292 */ /* 0x000fcc000f8e3c3f */
[----:B------:R-:W-:-:S07]  /*2490*/  IMAD.U32 R0, RZ, RZ, UR4 ;  /* 0x00000004ff007e24 */ /* 0x000fce000f8e00ff */
.L_x_26:
[----:B0-----:R-:W-:Y:S05]  /*24a0*/  @!P0 BRA `(.L_x_20) ;  /* 0x0000000000048947 */ /* 0x001fea0003800000 */
[----:B------:R-:W-:Y:S01]  /*24b0*/  BPT.TRAP 0x1 ;  /* 0x000000040000795c */ /* 0x000fe20000300000 */
.L_x_20:
[----:B------:R-:W0:Y:S01]  /*24c0*/  S2UR UR5, SR_CgaCtaId ;  /* 0x00000000000579c3 */ /* 0x000e220000008800 */
[----:B------:R-:W-:Y:S01]  /*24d0*/  UMOV UR4, 0x400 ;  /* 0x0000040000047882 */ /* 0x000fe20000000000 */
[----:B------:R-:W-:Y:S01]  /*24e0*/  SHF.L.U32 R3, R0, 0x1f, RZ ;  /* 0x0000001f00037819 */ /* 0x000fe200000006ff */
[----:B0-----:R-:W-:-:S04]  /*24f0*/  ULEA UR6, UR5, UR4, 0x18 ;  /* 0x0000000405067291 */ /* 0x001fc8000f8ec03f */
[----:B------:R-:W-:Y:S02]  /*2500*/  ULEA UR4, UR60, UR6, 0x3 ;  /* 0x000000063c047291 */ /* 0x000fe4000f8e183f */
[----:B------:R-:W-:-:S07]  /*2510*/  IMAD.U32 R4, RZ, RZ, UR6 ;  /* 0x00000006ff047e24 */ /* 0x000fce000f8e00ff */
[----:B------:R0:W1:Y:S01]  /*2520*/  SYNCS.PHASECHK.TRANS64.TRYWAIT P1, [UR4], R3 ;  /* 0x00000003ff0075a7 */ /* 0x0000620008020144 */
[----:B------:R-:W-:Y:S05]  /*2530*/  @!P0 BRA `(.L_x_21) ;  /* 0x0000000000048947 */ /* 0x000fea0003800000 */
[----:B------:R-:W-:Y:S01]  /*2540*/  BPT.TRAP 0x1 ;  /* 0x000000040000795c */ /* 0x000fe20000300000 */
.L_x_21:
[----:B-1----:R-:W-:Y:S05]  /*2550*/  @P1 BRA `(.L_x_22) ;  /* 0x0000000000081947 */ /* 0x002fea0003800000 */
[----:B------:R-:W1:Y:S02]  /*2560*/  SYNCS.PHASECHK.TRANS64.TRYWAIT P1, [UR4], R3 ;  /* 0x00000003ff0075a7 */ /* 0x000e640008020144 */
[----:B-1----:R-:W-:Y:S05]  /*2570*/  @!P1 BRA `(.L_x_23) ;  /* 0x0000011800009947 */ /* 0x002fea0003800000 */
.L_x_22:
[----:B------:R-:W-:Y:S04]  /*2580*/  STL.64 [R1+0x148], R190 ;  /* 0x000148be01007387 */ /* 0x000fe80000100a00 */
[----:B------:R-:W-:Y:S04]  /*2590*/  STL.64 [R1+0x140], R188 ;  /* 0x000140bc01007387 */ /* 0x000fe80000100a00 */
[----:B------:R-:W-:Y:S04]  /*25a0*/  STL.64 [R1+0x138], R186 ;  /* 0x000138ba01007387 */ /* 0x000fe80000100a00 */
[----:B------:R3:W-:Y:S04]  /*25b0*/  STL.64 [R1+0x130], R184 ;  /* 0x000130b801007387 */ /* 0x0007e80000100a00 */
[----:B---3--:R-:W3:Y:S04]  /*25c0*/  LDL.LU.64 R184, [R1+0x80] ;  /* 0x0000800001b87983 */ /* 0x008ee80000300a00 */
[----:B------:R-:W3:Y:S04]  /*25d0*/  LDL.LU.64 R186, [R1+0x88] ;  /* 0x0000880001ba7983 */ /* 0x000ee80000300a00 */
[----:B------:R-:W3:Y:S04]  /*25e0*/  LDL.LU.64 R188, [R1+0x90] ;  /* 0x0000900001bc7983 */ /* 0x000ee80000300a00 */
[----:B------:R-:W3:Y:S04]  /*25f0*/  LDL.LU.64 R190, [R1+0x98] ;  /* 0x0000980001be7983 */ /* 0x000ee80000300a00 */
[----:B------:R-:W-:Y:S04]  /*2600*/  STL.64 [R1+0x128], R206 ;  /* 0x000128ce01007387 */ /* 0x000fe80000100a00 */
[----:B------:R-:W-:Y:S04]  /*2610*/  STL.64 [R1+0x120], R204 ;  /* 0x000120cc01007387 */ /* 0x000fe80000100a00 */
[----:B------:R-:W-:Y:S04]  /*2620*/  STL.64 [R1+0x118], R202 ;  /* 0x000118ca01007387 */ /* 0x000fe80000100a00 */
[----:B------:R4:W-:Y:S04]  /*2630*/  STL.64 [R1+0x110], R200 ;  /* 0x000110c801007387 */ /* 0x0009e80000100a00 */
[----:B----4-:R-:W4:Y:S04]  /*2640*/  LDL.LU.64 R200, [R1+0x40] ;  /* 0x0000400001c87983 */ /* 0x010f280000300a00 */
[----:B------:R-:W4:Y:S04]  /*2650*/  LDL.LU.64 R202, [R1+0x48] ;  /* 0x0000480001ca7983 */ /* 0x000f280000300a00 */
[----:B------:R-:W4:Y:S04]  /*2660*/  LDL.LU.64 R204, [R1+0x50] ;  /* 0x0000500001cc7983 */ /* 0x000f280000300a00 */
[----:B------:R-:W4:Y:S04]  /*2670*/  LDL.LU.64 R206, [R1+0x58] ;  /* 0x0000580001ce7983 */ /* 0x000f280000300a00 */
[----:B------:R-:W-:Y:S04]  /*2680*/  STL.64 [R1+0x108], R222 ;  /* 0x000108de01007387 */ /* 0x000fe80000100a00 */
[----:B------:R0:W-:Y:S04]  /*2690*/  STL.64 [R1+0x100], R220 ;  /* 0x000100dc01007387 */ /* 0x0001e80000100a00 */
[----:B0-----:R-:W2:Y:S04]  /*26a0*/  LDL.LU.64 R220, [R1] ;  /* 0x0000000001dc7983 */ /* 0x001ea80000300a00 */
[----:B------:R-:W2:Y:S04]  /*26b0*/  LDL.LU.64 R222, [R1+0x8] ;  /* 0x0000080001de7983 */ /* 0x000ea80000300a00 */
[----:B------:R-:W2:Y:S04]  /*26c0*/  LDL.LU.64 R224, [R1+0x10] ;  /* 0x0000100001e07983 */ /* 0x000ea80000300a00 */
[----:B------:R-:W2:Y:S01]  /*26d0*/  LDL.LU.64 R226, [R1+0x18] ;  /* 0x0000180001e27983 */ /* 0x000ea20000300a00 */
[----:B------:R-:W-:Y:S01]  /*26e0*/  R2UR UR4, R19 ;  /* 0x00000000130472ca */ /* 0x000fe200000e0000 */
[----:B------:R-:W-:Y:S01]  /*26f0*/  UMOV UR7, 0xc0000010 ;  /* 0xc000001000077882 */ /* 0x000fe20000000000 */
[----:B------:R-:W-:-:S11]  /*2700*/  R2UR UR5, R5 ;  /* 0x00000000050572ca */ /* 0x000fd600000e0000 */
[----:B------:R-:W-:Y:S02]  /*2710*/  UIMAD UR4, UR60, 0x180, UR4 ;  /* 0x000001803c0478a4 */ /* 0x000fe4000f8e0204 */
[----:B------:R-:W-:-:S03]  /*2720*/  UIMAD UR6, UR60, 0x1e0, UR5 ;  /* 0x000001e03c0678a4 */ /* 0x000fc6000f8e0205 */
[----:B------:R-:W-:Y:S01]  /*2730*/  UMOV UR5, 0xc0000010 ;  /* 0xc000001000057882 */ /* 0x000fe20000000000 */
[----:B------:R-:W-:Y:S01]  /*2740*/  UIADD3 UR8, UR6, 0x20, URZ ;  /* 0x0000002006087890 */ /* 0x000fe2000fffe03f */
[----:B------:R-:W-:Y:S01]  /*2750*/  UMOV UR16, UR4 ;  /* 0x0000000400107c82 */ /* 0x000fe20008000000 */
[----:B------:R-:W-:Y:S01]  /*2760*/  UMOV UR17, UR5 ;  /* 0x0000000500117c82 */ /* 0x000fe20008000000 */
[----:B------:R-:W-:Y:S01]  /*2770*/  UMOV UR19, 0xc0000010 ;  /* 0xc000001000137882 */ /* 0x000fe20000000000 */
[----:B------:R-:W-:-:S03]  /*2780*/  UIADD3 UR10, UR6, 0x40, URZ ;  /* 0x00000040060a7890 */ /* 0x000fc6000fffe03f */
[----:B------:R-:W-:Y:S01]  /*2790*/  UMOV UR18, UR8 ;  /* 0x0000000800127c82 */ /* 0x000fe20008000000 */
[----:B------:R-:W-:Y:S01]  /*27a0*/  UMOV UR8, UR4 ;  /* 0x0000000400087c82 */ /* 0x000fe20008000000 */
[----:B------:R-:W-:Y:S01]  /*27b0*/  UMOV UR9, UR5 ;  /* 0x0000000500097c82 */ /* 0x000fe20008000000 */
[----:B------:R-:W-:Y:S01]  /*27c0*/  UMOV UR11, 0xc0000010 ;  /* 0xc0000010000b7882 */ /* 0x000fe20000000000 */
[----:B------:R-:W-:Y:S01]  /*27d0*/  UIADD3 UR14, UR6, 0x60, URZ ;  /* 0x00000060060e7890 */ /* 0x000fe2000fffe03f */
[----:B------:R-:W-:Y:S01]  /*27e0*/  UMOV UR12, UR4 ;  /* 0x00000004000c7c82 */ /* 0x000fe20008000000 */
[----:B------:R-:W-:Y:S01]  /*27f0*/  UMOV UR13, UR5 ;  /* 0x00000005000d7c82 */ /* 0x000fe20008000000 */
[----:B------:R-:W-:Y:S01]  /*2800*/  UMOV UR15, 0xc0000010 ;  /* 0xc0000010000f7882 */ /* 0x000fe20000000000 */
[----:B---3--:R-:W-:-:S06]  /*2810*/  WARPGROUP.ARRIVE ;  /* 0x00000000000079c5 */ /* 0x008fcc0000000000 */
[----:B------:R-:W-:Y:S03]  /*2820*/  IGMMA.64x16x32.S8.S8 R184, gdesc[UR4], R184, gsb0 ;  /* 0x0060000004b879f1 */ /* 0x000fe600080410b8 */
[----:B------:R-:W-:Y:S02]  /*2830*/  WARPGROUP.DEPBAR.LE gsb0, 0x0 ;  /* 0x00008000000079c5 */ /* 0x000fe40000010000 */
[----:B----4-:R-:W-:Y:S01]  /*2840*/  WARPGROUP.ARRIVE ;  /* 0x00000000000079c5 */ /* 0x010fe20000000000 */
[----:B------:R-:W-:Y:S01]  /*2850*/  UIADD3 UR22, UR6, 0xa0, URZ ;  /* 0x000000a006167890 */ /* 0x000fe2000fffe03f */
[----:B------:R-:W-:Y:S04]  /*2860*/  STL.64 [R1+0x80], R184 ;  /* 0x000080b801007387 */ /* 0x000fe80000100a00 */
[----:B------:R-:W-:Y:S01]  /*2870*/  IGMMA.64x16x32.S8.S8 R200, gdesc[UR16], R200, gsb0 ;  /* 0x0060000010c879f1 */ /* 0x000fe200080410c8 */
[----:B------:R-:W-:Y:S01]  /*2880*/  UMOV UR20, UR4 ;  /* 0x0000000400147c82 */ /* 0x000fe20008000000 */
[----:B------:R-:W-:Y:S01]  /*2890*/  UMOV UR21, UR5 ;  /* 0x0000000500157c82 */ /* 0x000fe20008000000 */
[----:B------:R-:W-:Y:S01]  /*28a0*/  UMOV UR23, 0xc0000010 ;  /* 0xc000001000177882 */ /* 0x000fe20000000000 */
[----:B------:R-:W-:Y:S01]  /*28b0*/  UIADD3 UR26, UR6, 0xc0, URZ ;  /* 0x000000c0061a7890 */ /* 0x000fe2000fffe03f */
[----:B------:R-:W-:Y:S01]  /*28c0*/  STL.64 [R1+0x88], R186 ;  /* 0x000088ba01007387 */ /* 0x000fe20000100a00 */
[----:B------:R-:W-:Y:S01]  /*28d0*/  UMOV UR16, UR18 ;  /* 0x0000001200107c82 */ /* 0x000fe20008000000 */
[----:B------:R-:W-:-:S02]  /*28e0*/  WARPGROUP.DEPBAR.LE gsb0, 0x0 ;  /* 0x00008000000079c5 */ /* 0x000fc40000010000 */
[----:B--2---:R-:W-:Y:S01]  /*28f0*/  WARPGROUP.ARRIVE ;  /* 0x00000000000079c5 */ /* 0x004fe20000000000 */
[----:B------:R-:W-:Y:S01]  /*2900*/  UMOV UR17, UR19 ;  /* 0x0000001300117c82 */ /* 0x000fe20008000000 */
[----:B------:R-:W-:Y:S01]  /*2910*/  UMOV UR24, UR4 ;  /* 0x0000000400187c82 */ /* 0x000fe20008000000 */
[----:B------:R-:W-:Y:S01]  /*2920*/  UMOV UR25, UR5 ;  /* 0x0000000500197c82 */ /* 0x000fe20008000000 */
[----:B------:R-:W-:Y:S01]  /*2930*/  UMOV UR27, 0xc0000010 ;  /* 0xc0000010001b7882 */ /* 0x000fe20000000000 */
[----:B------:R-:W-:Y:S01]  /*2940*/  UIADD3 UR30, UR6, 0xe0, URZ ;  /* 0x000000e0061e7890 */ /* 0x000fe2000fffe03f */
[----:B------:R-:W-:Y:S01]  /*2950*/  IGMMA.64x16x32.S8.S8 R220, gdesc[UR8], R220, gsb0 ;  /* 0x0060000008dc79f1 */ /* 0x000fe200080410dc */
[----:B------:R-:W-:Y:S01]  /*2960*/  UMOV UR28, UR4 ;  /* 0x00000004001c7c82 */ /* 0x000fe20008000000 */
[----:B------:R-:W-:Y:S01]  /*2970*/  UMOV UR29, UR5 ;  /* 0x00000005001d7c82 */ /* 0x000fe20008000000 */
[----:B------:R-:W-:Y:S01]  /*2980*/  UMOV UR31, 0xc0000010 ;  /* 0xc0000010001f7882 */ /* 0x000fe20000000000 */
[----:B------:R-:W-:Y:S01]  /*2990*/  UIADD3 UR34, UR6, 0x100, URZ ;  /* 0x0000010006227890 */ /* 0x000fe2000fffe03f */
[----:B------:R-:W-:Y:S01]  /*29a0*/  STL.64 [R1+0x90], R188 ;  /* 0x000090bc01007387 */ /* 0x000fe20000100a00 */
[----:B------:R-:W-:Y:S01]  /*29b0*/  UIADD3 UR18, UR6, 0x80, URZ ;  /* 0x0000008006127890 */ /* 0x000fe2000fffe03f */
[----:B------:R-:W-:Y:S01]  /*29c0*/  UMOV UR19, 0xc0000010 ;  /* 0xc000001000137882 */ /* 0x000fe20000000000 */
[----:B------:R-:W-:Y:S01]  /*29d0*/  UMOV UR32, UR4 ;  /* 0x0000000400207c82 */ /* 0x000fe20008000000 */
[----:B------:R-:W-:Y:S01]  /*29e0*/  UMOV UR33, UR5 ;  /* 0x0000000500217c82 */ /* 0x000fe20008000000 */
[----:B------:R-:W-:Y:S01]  /*29f0*/  UMOV UR35, 0xc0000010 ;  /* 0xc000001000237882 */ /* 0x000fe20000000000 */
[----:B------:R-:W-:Y:S01]  /*2a00*/  UIADD3 UR38, UR6, 0x120, URZ ;  /* 0x0000012006267890 */ /* 0x000fe2000fffe03f */
[----:B------:R0:W-:Y:S01]  /*2a10*/  STL.64 [R1+0x98], R190 ;  /* 0x000098be01007387 */ /* 0x0001e20000100a00 */
[----:B------:R-:W-:Y:S01]  /*2a20*/  UMOV UR36, UR4 ;  /* 0x0000000400247c82 */ /* 0x000fe20008000000 */
[----:B------:R-:W-:Y:S01]  /*2a30*/  UMOV UR37, UR5 ;  /* 0x0000000500257c82 */ /* 0x000fe20008000000 */
[----:B------:R-:W-:Y:S01]  /*2a40*/  UMOV UR39, 0xc0000010 ;  /* 0xc000001000277882 */ /* 0x000fe20000000000 */
[----:B------:R-:W-:Y:S01]  /*2a50*/  UIADD3 UR42, UR6, 0x140, URZ ;  /* 0x00000140062a7890 */ /* 0x000fe2000fffe03f */
        /* <DEDUP_REMOVED lines=8> */
[----:B0-----:R-:W2:Y:S01]  /*2ae0*/  LDL.LU.64 R190, [R1+0x148] ;  /* 0x0001480001be7983 */ /* 0x001ea20000300a00 */
[----:B------:R-:W-:Y:S01]  /*2af0*/  UMOV UR48, UR4 ;  /* 0x0000000400307c82 */ /* 0x000fe20008000000 */
[----:B------:R-:W-:Y:S01]  /*2b00*/  UMOV UR49, UR5 ;  /* 0x0000000500317c82 */ /* 0x000fe20008000000 */
[----:B------:R-:W-:Y:S01]  /*2b10*/  UMOV UR51, 0xc0000010 ;  /* 0xc000001000337882 */ /* 0x000fe20000000000 */
[----:B------:R-:W-:Y:S01]  /*2b20*/  UIADD3 UR54, UR6, 0x1a0, URZ ;  /* 0x000001a006367890 */ /* 0x000fe2000fffe03f */
[----:B------:R-:W2:Y:S01]  /*2b30*/  LDL.LU.64 R188, [R1+0x140] ;  /* 0x0001400001bc7983 */ /* 0x000ea20000300a00 */
        /* <DEDUP_REMOVED lines=9> */
[----:B------:R-:W2:Y:S04]  /*2bd0*/  LDL.LU.64 R184, [R1+0x130] ;  /* 0x0001300001b87983 */ /* 0x000ea80000300a00 */
[----:B------:R-:W-:Y:S04]  /*2be0*/  STL.64 [R1+0x40], R200 ;  /* 0x000040c801007387 */ /* 0x000fe80000100a00 */
[----:B------:R-:W-:Y:S01]  /*2bf0*/  STL.64 [R1+0x48], R202 ;  /* 0x000048ca01007387 */ /* 0x000fe20000100a00 */
[----:B------:R-:W-:-:S02]  /*2c00*/  WARPGROUP.DEPBAR.LE gsb0, 0x0 ;  /* 0x00008000000079c5 */ /* 0x000fc40000010000 */
[----:B-----5:R-:W-:Y:S01]  /*2c10*/  WARPGROUP.ARRIVE ;  /* 0x00000000000079c5 */ /* 0x020fe20000000000 */
[----:B------:R-:W-:Y:S04]  /*2c20*/  STL.64 [R1+0x50], R204 ;  /* 0x000050cc01007387 */ /* 0x000fe80000100a00 */
[----:B------:R0:W-:Y:S01]  /*2c30*/  STL.64 [R1+0x58], R206 ;  /* 0x000058ce01007387 */ /* 0x0001e20000100a00 */
[----:B------:R-:W-:Y:S01]  /*2c40*/  IGMMA.64x16x32.S8.S8 R208, gdesc[UR12], R208, gsb0 ;  /* 0x006000000cd079f1 */ /* 0x000fe200080410d0 */
[----:B------:R-:W-:Y:S01]  /*2c50*/  UMOV UR12, UR16 ;  /* 0x00000010000c7c82 */ /* 0x000fe20008000000 */
[----:B------:R-:W-:Y:S01]  /*2c60*/  UMOV UR13, UR17 ;  /* 0x00000011000d7c82 */ /* 0x000fe20008000000 */
[----:B------:R-:W-:Y:S01]  /*2c70*/  UMOV UR16, UR4 ;  /* 0x0000000400107c82 */ /* 0x000fe20008000000 */
[----:B------:R-:W-:Y:S01]  /*2c80*/  UMOV UR17, UR5 ;  /* 0x0000000500117c82 */ /* 0x000fe20008000000 */
[----:B0-----:R-:W3:Y:S04]  /*2c90*/  LDL.LU.64 R206, [R1+0x128] ;  /* 0x0001280001ce7983 */ /* 0x001ee80000300a00 */
[----:B------:R-:W3:Y:S04]  /*2ca0*/  LDL.LU.64 R204, [R1+0x120] ;  /* 0x0001200001cc7983 */ /* 0x000ee80000300a00 */
[----:B------:R-:W3:Y:S04]  /*2cb0*/  LDL.LU.64 R202, [R1+0x118] ;  /* 0x0001180001ca7983 */ /* 0x000ee80000300a00 */
[----:B------:R-:W3:Y:S04]  /*2cc0*/  LDL.LU.64 R200, [R1+0x110] ;  /* 0x0001100001c87983 */ /* 0x000ee80000300a00 */
[----:B------:R-:W-:Y:S04]  /*2cd0*/  STL.64 [R1], R220 ;  /* 0x000000dc01007387 */ /* 0x000fe80000100a00 */
[----:B------:R0:W-:Y:S04]  /*2ce0*/  STL.64 [R1+0x8], R222 ;  /* 0x000008de01007387 */ /* 0x0001e80000100a00 */
[----:B------:R-:W-:Y:S04]  /*2cf0*/  STL.64 [R1+0x10], R224 ;  /* 0x000010e001007387 */ /* 0x000fe80000100a00 */
[----:B------:R-:W-:Y:S04]  /*2d00*/  STL.64 [R1+0x18], R226 ;  /* 0x000018e201007387 */ /* 0x000fe80000100a00 */
[----:B0-----:R-:W4:Y:S04]  /*2d10*/  LDL.LU.64 R222, [R1+0x108] ;  /* 0x0001080001de7983 */ /* 0x001f280000300a00 */
[----:B------:R-:W4:Y:S01]  /*2d20*/  LDL.LU.64 R220, [R1+0x100] ;  /* 0x0001000001dc7983 */ /* 0x000f220000300a00 */
[----:B------:R-:W-:-:S02]  /*2d30*/  WARPGROUP.DEPBAR.LE gsb0, 0x0 ;  /* 0x00008000000079c5 */ /* 0x000fc40000010000 */
[----:B------:R-:W-:Y:S01]  /*2d40*/  WARPGROUP.ARRIVE ;  /* 0x00000000000079c5 */ /* 0x000fe20000000000 */
[----:B------:R-:W-:Y:S04]  /*2d50*/  STL.64 [R1+0xd8], R214 ;  /* 0x0000d8d601007387 */ /* 0x000fe80000100a00 */
[----:B------:R-:W-:Y:S01]  /*2d60*/  STL.64 [R1+0xd0], R212 ;  /* 0x0000d0d401007387 */ /* 0x000fe20000100a00 */
[----:B------:R-:W-:Y:S03]  /*2d70*/  IGMMA.64x16x32.S8.S8 R192, gdesc[UR16], R192, gsb0 ;  /* 0x0060000010c079f1 */ /* 0x000fe600080410c0 */
[----:B------:R-:W-:Y:S04]  /*2d80*/  STL.64 [R1+0xc8], R210 ;  /* 0x0000c8d201007387 */ /* 0x000fe80000100a00 */
[----:B------:R0:W-:Y:S04]  /*2d90*/  STL.64 [R1+0xc0], R208 ;  /* 0x0000c0d001007387 */ /* 0x0001e80000100a00 */
[----:B0-----:R-:W2:Y:S04]  /*2da0*/  LDL.LU.64 R208, [R1+0x60] ;  /* 0x0000600001d07983 */ /* 0x001ea80000300a00 */
[----:B------:R-:W3:Y:S04]  /*2db0*/  LDL.LU.64 R210, [R1+0x68] ;  /* 0x0000680001d27983 */ /* 0x000ee80000300a00 */
[----:B------:R-:W4:Y:S04]  /*2dc0*/  LDL.LU.64 R212, [R1+0x70] ;  /* 0x0000700001d47983 */ /* 0x000f280000300a00 */
[----:B------:R-:W2:Y:S01]  /*2dd0*/  LDL.LU.64 R214, [R1+0x78] ;  /* 0x0000780001d67983 */ /* 0x000ea20000300a00 */
[----:B------:R-:W-:-:S02]  /*2de0*/  WARPGROUP.DEPBAR.LE gsb0, 0x0 ;  /* 0x00008000000079c5 */ /* 0x000fc40000010000 */
[----:B------:R-:W-:-:S06]  /*2df0*/  WARPGROUP.ARRIVE ;  /* 0x00000000000079c5 */ /* 0x000fcc0000000000 */
[----:B------:R-:W-:Y:S03]  /*2e00*/  IGMMA.64x16x32.S8.S8 R176, gdesc[UR20], R176, gsb0 ;  /* 0x0060000014b079f1 */ /* 0x000fe600080410b0 */
[----:B------:R-:W-:Y:S02]  /*2e10*/  WARPGROUP.DEPBAR.LE gsb0, 0x0 ;  /* 0x00008000000079c5 */ /* 0x000fe40000010000 */
        /* <DEDUP_REMOVED lines=10> */
[----:B------:R-:W-:Y:S01]  /*2ec0*/  IGMMA.64x16x32.S8.S8 R112, gdesc[UR36], R112, gsb0 ;  /* 0x00600000247079f1 */ /* 0x000fe20008041070 */
[----:B--2---:R-:W-:Y:S04]  /*2ed0*/  STL.64 [R1+0xf8], R214 ;  /* 0x0000f8d601007387 */ /* 0x004fe80000100a00 */
[----:B----4-:R-:W-:Y:S04]  /*2ee0*/  STL.64 [R1+0xf0], R212 ;  /* 0x0000f0d401007387 */ /* 0x010fe80000100a00 */
[----:B---3--:R-:W-:Y:S04]  /*2ef0*/  STL.64 [R1+0xe8], R210 ;  /* 0x0000e8d201007387 */ /* 0x008fe80000100a00 */
[----:B------:R0:W-:Y:S01]  /*2f00*/  STL.64 [R1+0xe0], R208 ;  /* 0x0000e0d001007387 */ /* 0x0001e20000100a00 */
[----:B------:R-:W-:-:S02]  /*2f10*/  WARPGROUP.DEPBAR.LE gsb0, 0x0 ;  /* 0x00008000000079c5 */ /* 0x000fc40000010000 */
[----:B------:R-:W-:Y:S01]  /*2f20*/  WARPGROUP.ARRIVE ;  /* 0x00000000000079c5 */ /* 0x000fe20000000000 */
[----:B0-----:R-:W2:Y:S04]  /*2f30*/  LDL.LU.64 R208, [R1+0x20] ;  /* 0x0000200001d07983 */ /* 0x001ea80000300a00 */
[----:B------:R-:W2:Y:S01]  /*2f40*/  LDL.LU.64 R210, [R1+0x28] ;  /* 0x0000280001d27983 */ /* 0x000ea20000300a00 */
[----:B------:R-:W-:Y:S03]  /*2f50*/  IGMMA.64x16x32.S8.S8 R96, gdesc[UR40], R96, gsb0 ;  /* 0x00600000286079f1 */ /* 0x000fe60008041060 */
[----:B------:R-:W2:Y:S04]  /*2f60*/  LDL.LU.64 R212, [R1+0x30] ;  /* 0x0000300001d47983 */ /* 0x000ea80000300a00 */
[----:B------:R-:W2:Y:S01]  /*2f70*/  LDL.LU.64 R214, [R1+0x38] ;  /* 0x0000380001d67983 */ /* 0x000ea20000300a00 */
[----:B------:R-:W-:Y:S01]  /*2f80*/  UMOV UR4, UR12 ;  /* 0x0000000c00047c82 */ /* 0x000fe20008000000 */
[----:B------:R-:W-:Y:S01]  /*2f90*/  UMOV UR5, UR13 ;  /* 0x0000000d00057c82 */ /* 0x000fe20008000000 */
        /* <DEDUP_REMOVED lines=39> */
[----:B------:R-:W-:-:S06]  /*3210*/  WARPGROUP.ARRIVE ;  /* 0x00000000000079c5 */ /* 0x000fcc0000000000 */
[----:B------:R-:W-:Y:S01]  /*3220*/  IGMMA.64x16x32.S8.S8 R24, gdesc[UR56], R24, gsb0 ;  /* 0x00600000381879f1 */ /* 0x000fe20008041018 */
[----:B------:R-:W-:Y:S01]  /*3230*/  UMOV UR58, UR4 ;  /* 0x00000004003a7c82 */ /* 0x000fe20008000000 */
[----:B------:R-:W-:Y:S01]  /*3240*/  UMOV UR59, UR5 ;  /* 0x00000005003b7c82 */ /* 0x000fe20008000000 */
        /* <DEDUP_REMOVED lines=37> */
[----:B--2---:R-:W-:-:S06]  /*34a0*/  WARPGROUP.ARRIVE ;  /* 0x00000000000079c5 */ /* 0x004fcc0000000000 */
[----:B------:R-:W-:Y:S03]  /*34b0*/  IGMMA.64x16x32.S8.S8 R208, gdesc[UR56], R208, gsb0 ;  /* 0x0060000038d079f1 */ /* 0x000fe600080410d0 */
[----:B------:R-:W-:Y:S02]  /*34c0*/  WARPGROUP.DEPBAR.LE gsb0, 0x0 ;  /* 0x00008000000079c5 */ /* 0x000fe40000010000 */
[----:B------:R-:W-:Y:S04]  /*34d0*/  STL.64 [R1+0x20], R208 ;  /* 0x000020d001007387 */ /* 0x000fe80000100a00 */
[----:B------:R-:W-:Y:S04]  /*34e0*/  STL.64 [R1+0x28], R210 ;  /* 0x000028d201007387 */ /* 0x000fe80000100a00 */
[----:B------:R-:W-:Y:S04]  /*34f0*/  STL.64 [R1+0x30], R212 ;  /* 0x000030d401007387 */ /* 0x000fe80000100a00 */
[----:B------:R0:W-:Y:S04]  /*3500*/  STL.64 [R1+0x38], R214 ;  /* 0x000038d601007387 */ /* 0x0001e80000100a00 */
[----:B0-----:R-:W2:Y:S04]  /*3510*/  LDL.LU.64 R214, [R1+0xf8] ;  /* 0x0000f80001d67983 */ /* 0x001ea80000300a00 */
[----:B------:R-:W2:Y:S04]  /*3520*/  LDL.LU.64 R212, [R1+0xf0] ;  /* 0x0000f00001d47983 */ /* 0x000ea80000300a00 */
[----:B------:R-:W2:Y:S04]  /*3530*/  LDL.LU.64 R210, [R1+0xe8] ;  /* 0x0000e80001d27983 */ /* 0x000ea80000300a00 */
[----:B------:R-:W2:Y:S01]  /*3540*/  LDL.LU.64 R208, [R1+0xe0] ;  /* 0x0000e00001d07983 */ /* 0x000ea20000300a00 */
[----:B------:R-:W-:Y:S01]  /*3550*/  UMOV UR4, UR56 ;  /* 0x0000003800047c82 */ /* 0x000fe20008000000 */
[----:B------:R-:W-:Y:S01]  /*3560*/  UMOV UR5, UR57 ;  /* 0x0000003900057c82 */ /* 0x000fe20008000000 */
[----:B--2---:R-:W-:-:S06]  /*3570*/  WARPGROUP.ARRIVE ;  /* 0x00000000000079c5 */ /* 0x004fcc0000000000 */
[----:B------:R-:W-:Y:S03]  /*3580*/  IGMMA.64x16x32.S8.S8 R208, gdesc[UR4], R208, gsb0 ;  /* 0x0060000004d079f1 */ /* 0x000fe600080410d0 */
[----:B------:R-:W-:Y:S02]  /*3590*/  WARPGROUP.DEPBAR.LE gsb0, 0x0 ;  /* 0x00008000000079c5 */ /* 0x000fe40000010000 */
[----:B------:R-:W-:Y:S04]  /*35a0*/  STL.64 [R1+0x60], R208 ;  /* 0x000060d001007387 */ /* 0x000fe80000100a00 */
[----:B------:R-:W-:Y:S04]  /*35b0*/  STL.64 [R1+0x68], R210 ;  /* 0x000068d201007387 */ /* 0x000fe80000100a00 */
[----:B------:R-:W-:Y:S04]  /*35c0*/  STL.64 [R1+0x70], R212 ;  /* 0x000070d401007387 */ /* 0x000fe80000100a00 */
[----:B------:R0:W-:Y:S04]  /*35d0*/  STL.64 [R1+0x78], R214 ;  /* 0x000078d601007387 */ /* 0x0001e80000100a00 */
[----:B0-----:R0:W5:Y:S04]  /*35e0*/  LDL.LU.64 R214, [R1+0xd8] ;  /* 0x0000d80001d67983 */ /* 0x0011680000300a00 */
[----:B------:R0:W5:Y:S04]  /*35f0*/  LDL.LU.64 R212, [R1+0xd0] ;  /* 0x0000d00001d47983 */ /* 0x0001680000300a00 */
[----:B------:R0:W5:Y:S04]  /*3600*/  LDL.LU.64 R210, [R1+0xc8] ;  /* 0x0000c80001d27983 */ /* 0x0001680000300a00 */
[----:B------:R0:W5:Y:S01]  /*3610*/  LDL.LU.64 R208, [R1+0xc0] ;  /* 0x0000c00001d07983 */ /* 0x0001620000300a00 */
[----:B------:R-:W-:Y:S05]  /*3620*/  @!P0 BRA `(.L_x_24) ;  /* 0x0000000000048947 */ /* 0x000fea0003800000 */
[----:B------:R-:W-:Y:S01]  /*3630*/  BPT.TRAP 0x1 ;  /* 0x000000040000795c */ /* 0x000fe20000300000 */
.L_x_24:
[----:B-1----:R-:W2:Y:S01]  /*3640*/  LDL R3, [R1+0xa0] ;  /* 0x0000a00001037983 */ /* 0x002ea20000100800 */
[----:B------:R-:W-:-:S13]  /*3650*/  R2UR UR4, R4 ;  /* 0x00000000040472ca */ /* 0x000fda00000e0000 */
[----:B------:R-:W-:-:S04]  /*3660*/  ULEA UR4, UR61, UR4, 0x3 ;  /* 0x000000043d047291 */ /* 0x000fc8000f8e183f */
[----:B------:R-:W-:-:S04]  /*3670*/  UIADD3 UR4, UR4, 0x80, URZ ;  /* 0x0000008004047890 */ /* 0x000fc8000fffe03f */
[----:B------:R-:W-:-:S09]  /*3680*/  UPRMT UR4, URZ, 0x654, UR4 ;  /* 0x000006543f047896 */ /* 0x000fd20008000004 */
[----:B------:R-:W-:Y:S01]  /*3690*/  SYNCS.ARRIVE.TRANS64.RED.A1T0 RZ, [UR4], RZ ;  /* 0x000000ffffff79a7 */ /* 0x000fe20008100404 */
[----:B--2---:R-:W-:-:S13]  /*36a0*/  ISETP.GT.U32.AND P1, PT, R3, 0x1, PT ;  /* 0x000000010300780c */ /* 0x004fda0003f24070 */
[----:B------:R-:W-:Y:S05]  /*36b0*/  @P1 BRA `(.L_x_25) ;  /* 0x0000000000041947 */ /* 0x000fea0003800000 */
[----:B------:R-:W-:Y:S01]  /*36c0*/  BPT.TRAP 0x1 ;  /* 0x000000040000795c */ /* 0x000fe20000300000 */
.L_x_25:
[----:B------:R-:W-:Y:S01]  /*36d0*/  UIADD3 UR60, UR60, 0x1, URZ ;  /* 0x000000013c3c7890 */ /* 0x000fe2000fffe03f */
[C---:B------:R-:W-:Y:S01]  /*36e0*/  ISETP.GT.AND P1, PT, R2.reuse, 0x1, PT ;  /* 0x000000010200780c */ /* 0x040fe20003f24270 */
[----:B------:R-:W-:Y:S01]  /*36f0*/  UIADD3 UR61, UR61, 0x1, URZ ;  /* 0x000000013d3d7890 */ /* 0x000fe2000fffe03f */
[----:B------:R-:W-:Y:S01]  /*3700*/  VIADD R2, R2, 0xffffffff ;  /* 0xffffffff02027836 */ /* 0x000fe20000000000 */
[----:B------:R-:W-:Y:S02]  /*3710*/  UISETP.NE.AND UP0, UPT, UR60, 0x10, UPT ;  /* 0x000000103c00788c */ /* 0x000fe4000bf05270 */
[----:B------:R-:W-:Y:S02]  /*3720*/  UISETP.NE.AND UP1, UPT, UR61, 0x10, UPT ;  /* 0x000000103d00788c */ /* 0x000fe4000bf25270 */
[----:B------:R-:W-:Y:S02]  /*3730*/  USEL UR4, URZ, 0x1, UP0 ;  /* 0x000000013f047887 */ /* 0x000fe40008000000 */
[----:B------:R-:W-:-:S02]  /*3740*/  USEL UR60, UR60, URZ, UP0 ;  /* 0x0000003f3c3c7287 */ /* 0x000fc40008000000 */
[----:B------:R-:W-:Y:S02]  /*3750*/  USEL UR61, UR61, URZ, UP1 ;  /* 0x0000003f3d3d7287 */ /* 0x000fe40008800000 */
[----:B------:R-:W-:Y:S01]  /*3760*/  LOP3.LUT R0, R0, UR4, RZ, 0x3c, !PT ;  /* 0x0000000400007c12 */ /* 0x000fe2000f8e3cff */
[----:B------:R-:W-:Y:S09]  /*3770*/  @P1 BRA `(.L_x_26) ;  /* 0xffffffec00481947 */ /* 0x000ff2000383ffff */
.L_x_19:
[----:B------:R3:W5:Y:S01]  /*3780*/  LDL R4, [R1+0xac] ;  /* 0x0000ac0001047983 */ /* 0x0007620000100800 */
[----:B01----:R-:W0:Y:S03]  /*3790*/  LDC R0, c[0x0][0x28c] ;  /* 0x0000a300ff007b82 */ /* 0x003e260000000800 */
[----:B------:R3:W5:Y:S01]  /*37a0*/  LDL R3, [R1+0xbc] ;  /* 0x0000bc0001037983 */ /* 0x0007620000100800 */
[----:B0-----:R-:W-:-:S13]  /*37b0*/  ISETP.GE.AND P1, PT, R0, 0x1, PT ;  /* 0x000000010000780c */ /* 0x001fda0003f26270 */
[----:B---3--:R-:W-:Y:S05]  /*37c0*/  @!P1 BRA `(.L_x_27) ;  /* 0x00000000004c9947 */ /* 0x008fea0003800000 */
[----:B------:R-:W-:Y:S05]  /*37d0*/  @!P0 BRA `(.L_x_28) ;  /* 0x0000000000048947 */ /* 0x000fea0003800000 */
[----:B------:R-:W-:Y:S01]  /*37e0*/  BPT.TRAP 0x1 ;  /* 0x000000040000795c */ /* 0x000fe20000300000 */
.L_x_28:
[----:B------:R-:W3:Y:S01]  /*37f0*/  LDL R0, [R1+0xa0] ;  /* 0x0000a00001007983 */ /* 0x000ee20000100800 */
[----:B-----5:R-:W-:Y:S01]  /*3800*/  R2UR UR7, R3 ;  /* 0x00000000030772ca */ /* 0x020fe200000e0000 */
[----:B------:R-:W0:Y:S01]  /*3810*/  S2UR UR6, SR_CgaCtaId ;  /* 0x00000000000679c3 */ /* 0x000e220000008800 */
[----:B------:R-:W-:-:S11]  /*3820*/  R2UR UR5, R4 ;  /* 0x00000000040572ca */ /* 0x000fd600000e0000 */
[----:B------:R-:W-:-:S04]  /*3830*/  UISETP.LT.AND UP0, UPT, UR7, 0x1, UPT ;  /* 0x000000010700788c */ /* 0x000fc8000bf01270 */
[----:B------:R-:W-:-:S04]  /*3840*/  USEL UR4, UR7, 0x1, UP0 ;  /* 0x0000000107047887 */ /* 0x000fc80008000000 */
[----:B------:R-:W-:-:S03]  /*3850*/  UIADD3 UR4, UR5, UR7, -UR4 ;  /* 0x0000000705047290 */ /* 0x000fc6000fffe804 */
[----:B------:R-:W-:Y:S01]  /*3860*/  UMOV UR5, 0x400 ;  /* 0x0000040000057882 */ /* 0x000fe20000000000 */
[----:B------:R-:W-:Y:S02]  /*3870*/  USHF.L.U32 UR4, UR4, 0x3, URZ ;  /* 0x0000000304047899 */ /* 0x000fe4000800063f */
[----:B0-----:R-:W-:Y:S02]  /*3880*/  ULEA UR5, UR6, UR5, 0x18 ;  /* 0x0000000506057291 */ /* 0x001fe4000f8ec03f */
[----:B------:R-:W-:-:S04]  /*3890*/  ULOP3.LUT UR4, UR4, 0x78, URZ, 0xc0, !UPT ;  /* 0x0000007804047892 */ /* 0x000fc8000f8ec03f */
[----:B------:R-:W-:-:S04]  /*38a0*/  UIADD3 UR4, UR5, 0x80, UR4 ;  /* 0x0000008005047890 */ /* 0x000fc8000fffe004 */
[----:B------:R-:W-:-:S09]  /*38b0*/  UPRMT UR4, URZ, 0x654, UR4 ;  /* 0x000006543f047896 */ /* 0x000fd20008000004 */
[----:B------:R-:W-:Y:S01]  /*38c0*/  SYNCS.ARRIVE.TRANS64.RED.A1T0 RZ, [UR4], RZ ;  /* 0x000000ffffff79a7 */ /* 0x000fe20008100404 */
[----:B---3--:R-:W-:-:S13]  /*38d0*/  ISETP.GT.U32.AND P0, PT, R0, 0x1, PT ;  /* 0x000000010000780c */ /* 0x008fda0003f04070 */
[----:B------:R-:W-:Y:S05]  /*38e0*/  @P0 BRA `(.L_x_27) ;  /* 0x0000000000040947 */ /* 0x000fea0003800000 */
[----:B------:R-:W-:Y:S01]  /*38f0*/  BPT.TRAP 0x1 ;  /* 0x000000040000795c */ /* 0x000fe20000300000 */
.L_x_27:
[----:B------:R-:W3:Y:S01]  /*3900*/  LDL.LU R2, [R1+0xb0] ;  /* 0x0000b00001027983 */ /* 0x000ee20000300800 */
[----:B-----5:R-:W-:Y:S01]  /*3910*/  R2UR UR6, R3 ;  /* 0x00000000030672ca */ /* 0x020fe200000e0000 */
[----:B------:R-:W-:Y:S01]  /*3920*/  ULDC UR4, c[0x0][0x284] ;  /* 0x0000a10000047ab9 */ /* 0x000fe20000000800 */
[----:B------:R-:W-:Y:S01]  /*3930*/  R2UR UR5, R4 ;  /* 0x00000000040572ca */ /* 0x000fe200000e0000 */
[----:B------:R-:W4:Y:S01]  /*3940*/  LDL.LU R0, [R1+0xb4] ;  /* 0x0000b40001007983 */ /* 0x000f220000300800 */
[----:B------:R-:W-:Y:S01]  /*3950*/  ULDC.64 UR8, c[0x0][0x5d0] ;  /* 0x0001740000087ab9 */ /* 0x000fe20000000a00 */
[----:B------:R-:W0:Y:S02]  /*3960*/  S2R R3, SR_TID.X ;  /* 0x0000000000037919 */ /* 0x000e240000002100 */
[----:B0-----:R-:W-:Y:S01]  /*3970*/  SHF.R.U32.HI R19, RZ, 0x7, R3 ;  /* 0x00000007ff137819 */ /* 0x001fe20000011603 */
[C---:B------:R-:W-:Y:S01]  /*3980*/  IMAD.SHL.U32 R21, R3.reuse, 0x2, RZ ;  /* 0x0000000203157824 */ /* 0x040fe200078e00ff */
[----:B------:R-:W-:-:S02]  /*3990*/  LOP3.LUT R13, R3, 0x60, RZ, 0xc0, !PT ;  /* 0x00000060030d7812 */ /* 0x000fc400078ec0ff */
[----:B------:R-:W-:Y:S02]  /*39a0*/  LOP3.LUT R19, R19, 0x1, RZ, 0xc0, !PT ;  /* 0x0000000113137812 */ /* 0x000fe400078ec0ff */
[----:B------:R-:W-:-:S03]  /*39b0*/  SHF.R.U32.HI R13, RZ, 0x1, R13 ;  /* 0x00000001ff0d7819 */ /* 0x000fc6000001160d */
[----:B------:R-:W-:Y:S01]  /*39c0*/  IMAD.SHL.U32 R12, R19, 0x40, RZ ;  /* 0x00000040130c7824 */ /* 0x000fe200078e00ff */
[----:B---3--:R-:W-:Y:S02]  /*39d0*/  R2UR UR7, R2 ;  /* 0x00000000020772ca */ /* 0x008fe400000e0000 */
[----:B------:R-:W0:Y:S01]  /*39e0*/  LDC R2, c[0x0][0x288] ;  /* 0x0000a200ff027b82 */ /* 0x000e220000000800 */
[----:B----4-:R-:W-:Y:S01]  /*39f0*/  IMAD R20, R0, 0xf0, RZ ;  /* 0x000000f000147824 */ /* 0x010fe200078e02ff */
[----:B------:R-:W-:-:S05]  /*3a00*/  LOP3.LUT R0, R3, 0x3, RZ, 0xc0, !PT ;  /* 0x0000000303007812 */ /* 0x000fca00078ec0ff */
[----:B0-----:R-:W-:Y:S01]  /*3a10*/  IMAD R0, R0, -0x2, R2 ;  /* 0xfffffffe00007824 */ /* 0x001fe200078e0202 */
[----:B------:R-:W-:Y:S02]  /*3a20*/  ISETP.GE.AND P0, PT, R20, R2, PT ;  /* 0x000000021400720c */ /* 0x000fe40003f06270 */
[----:B------:R-:W-:Y:S01]  /*3a30*/  SHF.R.U32.HI R2, RZ, 0x2, R3 ;  /* 0x00000002ff027819 */ /* 0x000fe20000011603 */
[----:B------:R-:W-:Y:S01]  /*3a40*/  IMAD.IADD R0, R0, 0x1, -R20 ;  /* 0x0000000100007824 */ /* 0x000fe200078e0a14 */
[----:B------:R-:W-:Y:S01]  /*3a50*/  LOP3.LUT R20, R20, 0x6, R21, 0xf8, !PT ;  /* 0x0000000614147812 */ /* 0x000fe200078ef815 */
[----:B------:R-:W-:Y:S01]  /*3a60*/  IMAD.MOV.U32 R3, RZ, RZ, -0x1 ;  /* 0xffffffffff037424 */ /* 0x000fe200078e00ff */
[----:B------:R-:W-:Y:S02]  /*3a70*/  LOP3.LUT R2, R2, 0x7, RZ, 0xc0, !PT ;  /* 0x0000000702027812 */ /* 0x000fe400078ec0ff */
[----:B------:R-:W-:Y:S02]  /*3a80*/  SHF.R.S32.HI R21, RZ, 0x1f, R20 ;  /* 0x0000001fff157819 */ /* 0x000fe40000011414 */
[----:B------:R-:W-:-:S02]  /*3a90*/  LOP3.LUT R12, R12, 0x40, R2, 0xe2, !PT ;  /* 0x000000400c0c7812 */ /* 0x000fc400078ee202 */
[-C--:B------:R-:W-:Y:S01]  /*3aa0*/  IADD3 R2, RZ, -R13.reuse, -R2 ;  /* 0x8000000dff027210 */ /* 0x080fe20007ffe802 */
[----:B------:R-:W-:Y:S01]  /*3ab0*/  IMAD.WIDE.U32 R4, R22, UR8, R20 ;  /* 0x0000000816047c25 */ /* 0x000fe2000f8e0014 */
[----:B------:R-:W-:-:S03]  /*3ac0*/  LOP3.LUT R12, R12, R13, RZ, 0xfc, !PT ;  /* 0x0000000d0c0c7212 */ /* 0x000fc600078efcff */
[----:B------:R-:W-:Y:S02]  /*3ad0*/  IMAD R19, R19, -0x40, R2 ;  /* 0xffffffc013137824 */ /* 0x000fe400078e0202 */
[----:B------:R-:W-:Y:S02]  /*3ae0*/  IMAD R2, R23, 0xc0, RZ ;  /* 0x000000c017027824 */ /* 0x000fe400078e02ff */
[----:B------:R-:W-:-:S03]  /*3af0*/  IMAD.MOV.U32 R13, RZ, RZ, RZ ;  /* 0x000000ffff0d7224 */ /* 0x000fc600078e00ff */
[C---:B------:R-:W-:Y:S01]  /*3b00*/  IADD3 R19, -R2.reuse, UR4, R19 ;  /* 0x0000000402137c10 */ /* 0x040fe2000fffe113 */
[----:B------:R-:W-:Y:S01]  /*3b10*/  IMAD.WIDE R12, R23, 0xc0, R12 ;  /* 0x000000c0170c7825 */ /* 0x000fe200078e020c */
[----:B------:R-:W-:Y:S01]  /*3b20*/  ISETP.GE.OR P0, PT, R2, UR4, P0 ;  /* 0x0000000402007c0c */ /* 0x000fe20008706670 */
[----:B------:R-:W-:Y:S01]  /*3b30*/  UIADD3 UR4, UR6, UR5, URZ ;  /* 0x0000000506047290 */ /* 0x000fe2000fffe03f */
[----:B------:R-:W-:-:S03]  /*3b40*/  SHF.R.S32.HI R23, RZ, 0x1f, R22 ;  /* 0x0000001fff177819 */ /* 0x000fc60000011416 */
[----:B------:R-:W-:Y:S02]  /*3b50*/  USHF.R.U32.HI UR5, URZ, 0x4, UR4 ;  /* 0x000000043f057899 */ /* 0x000fe40008011604 */
[----:B------:R-:W-:Y:S01]  /*3b60*/  UISETP.GT.U32.AND UP0, UPT, UR4, 0xf, UPT ;  /* 0x0000000f0400788c */ /* 0x000fe2000bf04070 */
[----:B------:R-:W-:Y:S01]  /*3b70*/  IMAD R2, R23, UR8, RZ ;  /* 0x0000000817027c24 */ /* 0x000fe2000f8e02ff */
[----:B------:R-:W-:Y:S02]  /*3b80*/  ULOP3.LUT UR5, UR5, 0x1, URZ, 0xc0, !UPT ;  /* 0x0000000105057892 */ /* 0x000fe4000f8ec03f */
[----:B------:R-:W-:Y:S01]  /*3b90*/  UISETP.LT.U32.AND UP0, UPT, UR6, 0x10, UP0 ;  /* 0x000000100600788c */ /* 0x000fe20008701070 */
[----:B------:R-:W-:Y:S01]  /*3ba0*/  IMAD R2, R22, UR9, R2 ;  /* 0x0000000916027c24 */ /* 0x000fe2000f8e0202 */
[----:B------:R-:W-:Y:S02]  /*3bb0*/  UISETP.NE.U32.AND UP1, UPT, UR5, 0x1, UPT ;  /* 0x000000010500788c */ /* 0x000fe4000bf25070 */
[----:B------:R-:W-:Y:S01]  /*3bc0*/  ULOP3.LUT UR4, UR4, 0xf, URZ, 0xc0, !UPT ;  /* 0x0000000f04047892 */ /* 0x000fe2000f8ec03f */
[----:B------:R-:W-:Y:S01]  /*3bd0*/  IMAD.IADD R5, R5, 0x1, R2 ;  /* 0x0000000105057824 */ /* 0x000fe200078e0202 */
[----:B------:R-:W-:-:S02]  /*3be0*/  UISETP.GT.U32.AND UP1, UPT, UR6, 0xf, !UP1 ;  /* 0x0000000f0600788c */ /* 0x000fc4000cf24070 */
[----:B------:R-:W-:Y:S02]  /*3bf0*/  USEL UR6, URZ, 0x1, !UP0 ;  /* 0x000000013f067887 */ /* 0x000fe4000c000000 */
[----:B------:R-:W-:Y:S01]  /*3c00*/  USEL UR5, URZ, 0x1, !UP1 ;  /* 0x000000013f057887 */ /* 0x000fe2000c800000 */
[----:B------:R-:W-:-:S03]  /*3c10*/  IMAD.U32 R2, RZ, RZ, UR4 ;  /* 0x00000004ff027e24 */ /* 0x000fc6000f8e00ff */
[----:B------:R-:W-:Y:S02]  /*3c20*/  ULOP3.LUT UR7, UR5, UR7, UR6, 0x96, !UPT ;  /* 0x0000000705077292 */ /* 0x000fe4000f8e9606 */
[----:B------:R0:W-:Y:S04]  /*3c30*/  STL [R1+0xac], R2 ;  /* 0x0000ac0201007387 */ /* 0x0001e80000100800 */
[----:B0-----:R-:W-:-:S05]  /*3c40*/  IMAD.U32 R2, RZ, RZ, UR7 ;  /* 0x00000007ff027e24 */ /* 0x001fca000f8e00ff */
[----:B------:R0:W-:Y:S04]  /*3c50*/  STL [R1+0xb0], R2 ;  /* 0x0000b00201007387 */ /* 0x0001e80000100800 */
[----:B------:R0:W-:Y:S01]  /*3c60*/  STL [R1+0xb8], R3 ;  /* 0x0000b80301007387 */ /* 0x0001e20000100800 */
[----:B------:R-:W-:Y:S05]  /*3c70*/  @P0 BRA `(.L_x_29) ;  /* 0x000000d800d40947 */ /* 0x000fea0003800000 */
[----:B0-----:R-:W0:Y:S01]  /*3c80*/  LDC.64 R2, c[0x0][0x5c8] ;  /* 0x00017200ff027b82 */ /* 0x001e220000000a00 */
[----:B------:R-:W-:Y:S01]  /*3c90*/  ULDC.64 UR4, c[0x0][0x5c0] ;  /* 0x0001700000047ab9 */ /* 0x000fe20000000a00 */
[----:B------:R-:W-:Y:S01]  /*3ca0*/  BSSY B0, `(.L_x_29) ;  /* 0x0000db2000007945 */ /* 0x000fe20003800000 */
[-C--:B0-----:R-:W-:Y:S01]  /*3cb0*/  IMAD R6, R13, R2.reuse, RZ ;  /* 0x000000020d067224 */ /* 0x081fe200078e02ff */
[----:B------:R-:W-:Y:S01]  /*3cc0*/  SHF.L.U64.HI R11, R2, 0x3, R3 ;  /* 0x00000003020b7819 */ /* 0x000fe20000010203 */
[----:B------:R-:W-:-:S04]  /*3cd0*/  IMAD.WIDE.U32 R4, R12, R2, R4 ;  /* 0x000000020c047225 */ /* 0x000fc800078e0004 */
[----:B------:R-:W-:Y:S02]  /*3ce0*/  IMAD R6, R12, R3, R6 ;  /* 0x000000030c067224 */ /* 0x000fe400078e0206 */
[----:B------:R-:W-:Y:S02]  /*3cf0*/  IMAD.SHL.U32 R10, R2, 0x8, RZ ;  /* 0x00000008020a7824 */ /* 0x000fe400078e00ff */
[----:B------:R-:W-:Y:S01]  /*3d00*/  IMAD.IADD R5, R5, 0x1, R6 ;  /* 0x0000000105057824 */ /* 0x000fe200078e0206 */
[----:B------:R-:W-:Y:S01]  /*3d10*/  IADD3 R6, P0, R4, UR4, RZ ;  /* 0x0000000404067c10 */ /* 0x000fe2000ff1e0ff */
[----:B------:R-:W-:-:S03]  /*3d20*/  IMAD R4, R3, 0x78, RZ ;  /* 0x0000007803047824 */ /* 0x000fc600078e02ff */
[----:B------:R-:W-:Y:S02]  /*3d30*/  IADD3.X R7, R5, UR5, RZ, P0, !PT ;  /* 0x0000000505077c10 */ /* 0x000fe400087fe4ff */
[----:B------:R-:W-:-:S05]  /*3d40*/  IADD3 R8, P0, R10, R6, RZ ;  /* 0x000000060a087210 */ /* 0x000fca0007f1e0ff */
[----:B------:R-:W-:Y:S01]  /*3d50*/  IMAD.X R9, R11, 0x1, R7, P0 ;  /* 0x000000010b097824 */ /* 0x000fe200000e0607 */
[----:B------:R-:W-:Y:S01]  /*3d60*/  ISETP.NE.AND P0, PT, R18, RZ, PT ;  /* 0x000000ff1200720c */ /* 0x000fe20003f05270 */
[----:B------:R-:W-:-:S04]  /*3d70*/  IMAD.WIDE.U32 R2, R2, 0x78, R8 ;  /* 0x0000007802027825 */ /* 0x000fc800078e0008 */
[----:B------:R-:W-:Y:S01]  /*3d80*/  IMAD.IADD R5, R3, 0x1, R4 ;  /* 0x0000000103057824 */ /* 0x000fe200078e0204 */
[----:B------:R-:W-:Y:S01]  /*3d90*/  IADD3 R10, P1, R10, R2, RZ ;  /* 0x000000020a0a7210 */ /* 0x000fe20007f3e0ff */
[----:B------:R-:W-:-:S04]  /*3da0*/  IMAD.MOV.U32 R4, RZ, RZ, R2 ;  /* 0x000000ffff047224 */ /* 0x000fc800078e0002 */
[----:B------:R-:W-:Y:S02]  /*3db0*/  IMAD.X R11, R11, 0x1, R5, P1 ;  /* 0x000000010b0b7824 */ /* 0x000fe400008e0605 */
[----:B------:R-:W-:Y:S06]  /*3dc0*/  @!P0 BRA `(.L_x_30) ;  /* 0x000000a800888947 */ /* 0x000fec0003800000 */
[----:B------:R-:W0:Y:S01]  /*3dd0*/  LDC.64 R14, c[0x0][0x5b0] ;  /* 0x00016c00ff0e7b82 */ /* 0x000e220000000a00 */
[----:B------:R-:W-:Y:S01]  /*3de0*/  ULDC.64 UR4, c[0x0][0x5b8] ;  /* 0x00016e0000047ab9 */ /* 0x000fe20000000a00 */
[----:B------:R-:W-:Y:S01]  /*3df0*/  ISETP.GE.AND P3, PT, R19, 0x1, PT ;  /* 0x000000011300780c */ /* 0x000fe20003f66270 */
[----:B------:R-:W-:Y:S01]  /*3e00*/  IMAD R23, R23, UR4, RZ ;  /* 0x0000000417177c24 */ /* 0x000fe2000f8e02ff */
[----:B------:R-:W-:Y:S01]  /*3e10*/  BSSY B1, `(.L_x_31) ;  /* 0x000000f000017945 */ /* 0x000fe20003800000 */
[----:B------:R-:W-:Y:S01]  /*3e20*/  IMAD.WIDE.U32 R228, R22, UR4, R20 ;  /* 0x0000000416e47c25 */ /* 0x000fe2000f8e0014 */
[----:B------:R-:W-:Y:S02]  /*3e30*/  ISETP.LT.OR P1, PT, R0, 0x1, !P3 ;  /* 0x000000010000780c */ /* 0x000fe40005f21670 */
[----:B------:R-:W1:Y:S01]  /*3e40*/  LDC.64 R224, c[0x0][0x5a8] ;  /* 0x00016a00ffe07b82 */ /* 0x000e620000000a00 */
[----:B------:R-:W-:Y:S02]  /*3e50*/  IMAD R22, R22, UR5, R23 ;  /* 0x0000000516167c24 */ /* 0x000fe4000f8e0217 */
[----:B------:R-:W-:-:S02]  /*3e60*/  IMAD.MOV.U32 R226, RZ, RZ, R228 ;  /* 0x000000ffffe27224 */ /* 0x000fc400078e00e4 */
[----:B------:R-:W-:Y:S02]  /*3e70*/  IMAD.IADD R227, R229, 0x1, R22 ;  /* 0x00000001e5e37824 */ /* 0x000fe400078e0216 */
[-C--:B0-----:R-:W-:Y:S02]  /*3e80*/  IMAD R20, R13, R14.reuse, RZ ;  /* 0x0000000e0d147224 */ /* 0x081fe400078e02ff */
[----:B------:R-:W-:-:S04]  /*3e90*/  IMAD.WIDE.U32 R2, R12, R14, R226 ;  /* 0x0000000e0c027225 */ /* 0x000fc800078e00e2 */
[----:B------:R-:W-:Y:S01]  /*3ea0*/  IMAD R21, R12, R15, R20 ;  /* 0x0000000f0c157224 */ /* 0x000fe200078e0214 */
[----:B-1----:R-:W-:-:S04]  /*3eb0*/  IADD3 R22, P0, R2, R224, RZ ;  /* 0x000000e002167210 */ /* 0x002fc80007f1e0ff */
[----:B------:R-:W-:Y:S01]  /*3ec0*/  IADD3.X R23, R225, R3, R21, P0, !PT ;  /* 0x00000003e1177210 */ /* 0x000fe200007fe415 */
[----:B------:R-:W-:Y:S08]  /*3ed0*/  @P1 BRA `(.L_x_32) ;  /* 0x0000000000081947 */ /* 0x000ff00003800000 */
[----:B------:R-:W-:Y:S02]  /*3ee0*/  ULDC.64 UR4, c[0x0][0x208] ;  /* 0x0000820000047ab9 */ /* 0x000fe40000000a00 */
[----:B------:R0:W5:Y:S03]  /*3ef0*/  LDG.E.U8 R16, desc[UR4][R22.64] ;  /* 0x0000000416107981 */ /* 0x000166000c1e1100 */
.L_x_32:
[----:B------:R-:W-:Y:S05]  /*3f00*/  BSYNC B1 ;  /* 0x0000000000017941 */ /* 0x000fea0003800000 */
.L_x_31:
[----:B------:R-:W3:Y:S01]  /*3f10*/  LDL.LU R3, [R1+0x80] ;  /* 0x0000800001037983 */ /* 0x000ee20000300800 */
[----:B-----5:R-:W-:Y:S01]  /*3f20*/  LOP3.LUT R2, R16, 0xffff, RZ, 0xc0, !PT ;  /* 0x0000ffff10027812 */ /* 0x020fe200078ec0ff */
[----:B------:R-:W-:Y:S01]  /*3f30*/  ULDC.64 UR4, c[0x0][0x208] ;  /* 0x0000820000047ab9 */ /* 0x000fe20000000a00 */
[----:B------:R-:W-:Y:S01]  /*3f40*/  ISETP.LT.OR P0, PT, R0, 0x2, !P3 ;  /* 0x000000020000780c */ /* 0x000fe20005f01670 */
[----:B------:R-:W-:Y:S01]  /*3f50*/  BSSY B1, `(.L_x_33) ;  /* 0x000000a000017945 */ /* 0x000fe20003800000 */
[----:B------:R-:W-:-:S05]  /*3f60*/  PRMT R2, R2, 0x8880, RZ ;  /* 0x0000888002027816 */ /* 0x000fca00000000ff */
[----:B------:R-:W-:-:S04]  /*3f70*/  IMAD R2, R2, R18, RZ ;  /* 0x0000001202027224 */ /* 0x000fc800078e02ff */
[----:B---3--:R-:W-:-:S05]  /*3f80*/  @!P1 IMAD R3, R3, R17, R2 ;  /* 0x0000001103039224 */ /* 0x008fca00078e0202 */
[----:B------:R1:W-:Y:S01]  /*3f90*/  @!P1 STG.E.U8 desc[UR4][R6.64], R3 ;  /* 0x0000000306009986 */ /* 0x0003e2000c101104 */
[----:B------:R-:W-:Y:S05]  /*3fa0*/  @P0 BRA `(.L_x_34) ;  /* 0x0000000000100947 */ /* 0x000fea0003800000 */
[----:B------:R-:W-:Y:S02]  /*3fb0*/  ULDC.64 UR4, c[0x0][0x208] ;  /* 0x0000820000047ab9 */ /* 0x000fe40000000a00 */
[----:B------:R-:W3:Y:S02]  /*3fc0*/  LDG.E.U8 R16, desc[UR4][R22.64+0x1] ;  /* 0x0000010416107981 */ /* 0x000ee4000c1e1100 */
[----:B---3--:R-:W-:-:S05]  /*3fd0*/  PRMT R2, R16, 0x8880, RZ ;  /* 0x0000888010027816 */ /* 0x008fca00000000ff */
[----:B------:R-:W-:-:S07]  /*3fe0*/  IMAD R2, R2, R18, RZ ;  /* 0x0000001202027224 */ /* 0x000fce00078e02ff */
.L_x_34:
[----:B------:R-:W-:Y:S05]  /*3ff0*/  BSYNC B1 ;  /* 0x0000000000017941 */ /* 0x000fea0003800000 */
.L_x_33:
[----:B-1----:R-:W3:Y:S01]  /*4000*/  LDL.LU R3, [R1+0x84] ;  /* 0x0000840001037983 */ /* 0x002ee20000300800 */
[----:B------:R-:W-:Y:S01]  /*4010*/  ULDC.64 UR4, c[0x0][0x208] ;  /* 0x0000820000047ab9 */ /* 0x000fe20000000a00 */
[----:B------:R-:W-:Y:S01]  /*4020*/  IMAD.SHL.U32 R20, R14, 0x8, RZ ;  /* 0x000000080e147824 */ /* 0x000fe200078e00ff */
[----:B------:R-:W-:Y:S01]  /*4030*/  BSSY B1, `(.L_x_35) ;  /* 0x0000011000017945 */ /* 0x000fe20003800000 */
[----:B---3--:R-:W-:-:S05]  /*4040*/  @!P0 IMAD R3, R3, R17, R2 ;  /* 0x0000001103038224 */ /* 0x008fca00078e0202 */
[----:B------:R1:W-:Y:S01]  /*4050*/  @!P0 STG.E.U8 desc[UR4][R6.64+0x1], R3 ;  /* 0x0000010306008986 */ /* 0x0003e2000c101104 */
[----:B------:R-:W-:-:S04]  /*4060*/  ISETP.GE.AND P0, PT, R19, 0x9, PT ;  /* 0x000000091300780c */ /* 0x000fc80003f06270 */
[----:B------:R-:W-:Y:S01]  /*4070*/  ISETP.LT.OR P4, PT, R0, 0x1, !P0 ;  /* 0x000000010000780c */ /* 0x000fe20004781670 */
[----:B-1----:R-:W-:Y:S01]  /*4080*/  IMAD.MOV.U32 R3, RZ, RZ, R21 ;  /* 0x000000ffff037224 */ /* 0x002fe200078e0015 */
[----:B------:R-:W-:-:S05]  /*4090*/  SHF.L.U64.HI R21, R14, 0x3, R15 ;  /* 0x000000030e157819 */ /* 0x000fca000001020f */
[----:B------:R1:W-:Y:S02]  /*40a0*/  STL.64 [R1+0x80], R20 ;  /* 0x0000801401007387 */ /* 0x0003e40000100a00 */
[----:B-1----:R-:W-:-:S04]  /*40b0*/  IMAD.WIDE.U32 R20, R12, R14, R20 ;  /* 0x0000000e0c147225 */ /* 0x002fc800078e0014 */
[----:B------:R-:W-:Y:S01]  /*40c0*/  IMAD.IADD R3, R3, 0x1, R21 ;  /* 0x0000000103037824 */ /* 0x000fe200078e0215 */
[----:B------:R-:W-:-:S04]  /*40d0*/  IADD3 R20, P1, P2, R228, R224, R20 ;  /* 0x000000e0e4147210 */ /* 0x000fc80007a3e014 */
[----:B------:R-:W-:Y:S01]  /*40e0*/  IADD3.X R21, R227, R225, R3, P1, P2 ;  /* 0x000000e1e3157210 */ /* 0x000fe20000fe4403 */
[----:B------:R-:W-:Y:S08]  /*40f0*/  @P4 BRA `(.L_x_36) ;  /* 0x0000000000104947 */ /* 0x000ff00003800000 */
[----:B------:R-:W-:Y:S02]  /*4100*/  ULDC.64 UR4, c[0x0][0x208] ;  /* 0x0000820000047ab9 */ /* 0x000fe40000000a00 */
[----:B------:R-:W3:Y:S02]  /*4110*/  LDG.E.U8 R16, desc[UR4][R20.64] ;  /* 0x0000000414107981 */ /* 0x000ee4000c1e1100 */
[----:B---3--:R-:W-:-:S05]  /*4120*/  PRMT R2, R16, 0x8880, RZ ;  /* 0x0000888010027816 */ /* 0x008fca00000000ff */
[----:B------:R-:W-:-:S07]  /*4130*/  IMAD R2, R2, R18, RZ ;  /* 0x0000001202027224 */ /* 0x000fce00078e02ff */
.L_x_36:
[----:B------:R-:W-:Y:S05]  /*4140*/  BSYNC B1 ;  /* 0x0000000000017941 */ /* 0x000fea0003800000 */
.L_x_35:
[----:B------:R-:W3:Y:S01]  /*4150*/  LDL.LU R3, [R1+0x88] ;  /* 0x0000880001037983 */ /* 0x000ee20000300800 */
[----:B------:R-:W-:Y:S01]  /*4160*/  ISETP.LT.OR P1, PT, R0, 0x2, !P0 ;  /* 0x000000020000780c */ /* 0x000fe20004721670 */
[----:B------:R-:W-:Y:S01]  /*4170*/  ULDC.64 UR4, c[0x0][0x208] ;  /* 0x0000820000047ab9 */ /* 0x000fe20000000a00 */
[----:B------:R-:W-:Y:S01]  /*4180*/  BSSY B1, `(.L_x_37) ;  /* 0x0000008000017945 */ /* 0x000fe20003800000 */
[----:B---3--:R-:W-:-:S05]  /*4190*/  @!P4 IMAD R3, R3, R17, R2 ;  /* 0x000000110303c224 */ /* 0x008fca00078e0202 */
[----:B------:R1:W-:Y:S05]  /*41a0*/  @!P4 STG.E.U8 desc[UR4][R8.64], R3 ;  /* 0x000000030800c986 */ /* 0x0003ea000c101104 */
[----:B------:R-:W-:Y:S05]  /*41b0*/  @P1 BRA `(.L_x_38) ;  /* 0x0000000000101947 */ /* 0x000fea0003800000 */
[----:B------:R-:W-:Y:S02]  /*41c0*/  ULDC.64 UR4, c[0x0][0x208] ;  /* 0x0000820000047ab9 */ /* 0x000fe40000000a00 */
[----:B------:R-:W3:Y:S02]  /*41d0*/  LDG.E.U8 R16, desc[UR4][R20.64+0x1] ;  /* 0x0000010414107981 */ /* 0x000ee4000c1e1100 */
[----:B---3--:R-:W-:-:S05]  /*41e0*/  PRMT R2, R16, 0x8880, RZ ;  /* 0x0000888010027816 */ /* 0x008fca00000000ff */
[----:B------:R-:W-:-:S07]  /*41f0*/  IMAD R2, R2, R18, RZ ;  /* 0x0000001202027224 */ /* 0x000fce00078e02ff */
.L_x_38:
[----:B------:R-:W-:Y:S05]  /*4200*/  BSYNC B1 ;  /* 0x0000000000017941 */ /* 0x000fea0003800000 */
.L_x_37:
[----:B-1----:R-:W3:Y:S01]  /*4210*/  LDL.LU R3, [R1+0x8c] ;  /* 0x00008c0001037983 */ /* 0x002ee20000300800 */
[----:B------:R-:W-:Y:S01]  /*4220*/  ULDC.64 UR4, c[0x0][0x208] ;  /* 0x0000820000047ab9 */ /* 0x000fe20000000a00 */
[----:B------:R-:W-:Y:S01]  /*4230*/  BSSY B1, `(.L_x_39) ;  /* 0x0000009000017945 */ /* 0x000fe20003800000 */
[----:B---3--:R-:W-:-:S05]  /*4240*/  @!P1 IMAD R3, R3, R17, R2 ;  /* 0x0000001103039224 */ /* 0x008fca00078e0202 */
[----:B------:R1:W-:Y:S01]  /*4250*/  @!P1 STG.E.U8 desc[UR4][R8.64+0x1], R3 ;  /* 0x0000010308009986 */ /* 0x0003e2000c101104 */
[----:B------:R-:W-:-:S13]  /*4260*/  ISETP.LT.OR P1, PT, R0, 0x9, !P3 ;  /* 0x000000090000780c */ /* 0x000fda0005f21670 */
[----:B-1----:R-:W-:Y:S05]  /*4270*/  @P1 BRA `(.L_x_40) ;  /* 0x0000000000101947 */ /* 0x002fea0003800000 */
[----:B------:R-:W-:Y:S02]  /*4280*/  ULDC.64 UR4, c[0x0][0x208] ;  /* 0x0000820000047ab9 */ /* 0x000fe40000000a00 */
[----:B------:R-:W3:Y:S02]  /*4290*/  LDG.E.U8 R16, desc[UR4][R22.64+0x8] ;  /* 0x0000080416107981 */ /* 0x000ee4000c1e1100 */
[----:B---3--:R-:W-:-:S05]  /*42a0*/  PRMT R2, R16, 0x8880, RZ ;  /* 0x0000888010027816 */ /* 0x008fca00000000ff */
[----:B------:R-:W-:-:S07]  /*42b0*/  IMAD R2, R2, R18, RZ ;  /* 0x0000001202027224 */ /* 0x000fce00078e02ff */
.L_x_40:
[----:B------:R-:W-:Y:S05]  /*42c0*/  BSYNC B1 ;  /* 0x0000000000017941 */ /* 0x000fea0003800000 */
.L_x_39:
[----:B------:R-:W3:Y:S04]  /*42d0*/  LDL.LU R3, [R1+0x90] ;  /* 0x0000900001037983 */ /* 0x000ee80000300800 */
[----:B------:R1:W-:Y:S04]  /*42e0*/  STL.64 [R1+0xc0], R4 ;  /* 0x0000c00401007387 */ /* 0x0003e80000100a00 */
[----:B-1----:R-:W4:Y:S01]  /*42f0*/  LDL.LU.64 R4, [R1+0x80] ;  /* 0x0000800001047983 */ /* 0x002f220000300a00 */
[----:B------:R-:W-:Y:S01]  /*4300*/  ULDC.64 UR4, c[0x0][0x208] ;  /* 0x0000820000047ab9 */ /* 0x000fe20000000a00 */
[----:B---3--:R-:W-:-:S05]  /*4310*/  @!P1 IMAD R3, R3, R17, R2 ;  /* 0x0000001103039224 */ /* 0x008fca00078e0202 */
[----:B------:R1:W-:Y:S02]  /*4320*/  @!P1 STG.E.U8 desc[UR4][R6.64+0x8], R3 ;  /* 0x0000080306009986 */ /* 0x0003e4000c101104 */
[----:B-1----:R-:W-:-:S05]  /*4330*/  IADD3 R3, P1, R12, 0x80, RZ ;  /* 0x000000800c037810 */ /* 0x002fca0007f3e0ff */
[----:B------:R-:W-:-:S04]  /*4340*/  IMAD.X R12, RZ, RZ, R13, P1 ;  /* 0x000000ffff0c7224 */ /* 0x000fc800008e060d */
[-C--:B------:R-:W-:Y:S02]  /*4350*/  IMAD R229, R12, R14.reuse, RZ ;  /* 0x0000000e0ce57224 */ /* 0x080fe400078e02ff */
[----:B----4-:R-:W-:-:S04]  /*4360*/  IMAD.WIDE.U32 R12, R3, R14, R4 ;  /* 0x0000000e030c7225 */ /* 0x010fc800078e0004 */
[----:B------:R-:W-:Y:S01]  /*4370*/  IMAD.WIDE.U32 R4, R3, R14, R226 ;  /* 0x0000000e03047225 */ /* 0x000fe200078e00e2 */
[----:B------:R-:W-:-:S03]  /*4380*/  IADD3 R12, P1, P2, R228, R224, R12 ;  /* 0x000000e0e40c7210 */ /* 0x000fc60007a3e00c */
[----:B------:R-:W-:Y:S01]  /*4390*/  IMAD R3, R3, R15, R229 ;  /* 0x0000000f03037224 */ /* 0x000fe200078e02e5 */
[----:B------:R-:W-:Y:S01]  /*43a0*/  IADD3 R14, P4, R4, R224, RZ ;  /* 0x000000e0040e7210 */ /* 0x000fe20007f9e0ff */
[----:B------:R-:W-:Y:S02]  /*43b0*/  BSSY B1, `(.L_x_41) ;  /* 0x000000c000017945 */ /* 0x000fe40003800000 */
[----:B------:R-:W-:Y:S01]  /*43c0*/  IMAD.IADD R13, R3, 0x1, R13 ;  /* 0x00000001030d7824 */ /* 0x000fe200078e020d */
[----:B------:R-:W-:Y:S02]  /*43d0*/  IADD3.X R15, R225, R5, R3, P4, !PT ;  /* 0x00000005e10f7210 */ /* 0x000fe400027fe403 */
[----:B------:R1:W5:Y:S01]  /*43e0*/  LDL.LU.64 R4, [R1+0xc0] ;  /* 0x0000c00001047983 */ /* 0x0003620000300a00 */
[C---:B------:R-:W-:Y:S02]  /*43f0*/  ISETP.LT.OR P4, PT, R0.reuse, 0xa, !P3 ;  /* 0x0000000a0000780c */ /* 0x040fe40005f81670 */
[----:B------:R-:W-:-:S02]  /*4400*/  ISETP.LT.OR P5, PT, R0, 0x9, !P0 ;  /* 0x000000090000780c */ /* 0x000fc400047a1670 */
[----:B------:R-:W-:-:S09]  /*4410*/  IADD3.X R13, R227, R225, R13, P1, P2 ;  /* 0x000000e1e30d7210 */ /* 0x000fd20000fe440d */
[----:B-1----:R-:W-:Y:S05]  /*4420*/  @P4 BRA `(.L_x_42) ;  /* 0x0000000000104947 */ /* 0x002fea0003800000 */
[----:B------:R-:W-:Y:S02]  /*4430*/  ULDC.64 UR4, c[0x0][0x208] ;  /* 0x0000820000047ab9 */ /* 0x000fe40000000a00 */
[----:B------:R-:W3:Y:S02]  /*4440*/  LDG.E.U8 R16, desc[UR4][R22.64+0x9] ;  /* 0x0000090416107981 */ /* 0x000ee4000c1e1100 */
[----:B---3--:R-:W-:-:S05]  /*4450*/  PRMT R2, R16, 0x8880, RZ ;  /* 0x0000888010027816 */ /* 0x008fca00000000ff */
[----:B------:R-:W-:-:S07]  /*4460*/  IMAD R2, R2, R18, RZ ;  /* 0x0000001202027224 */ /* 0x000fce00078e02ff */
.L_x_42:
[----:B------:R-:W-:Y:S05]  /*4470*/  BSYNC B1 ;  /* 0x0000000000017941 */ /* 0x000fea0003800000 */
.L_x_41:
[----:B------:R-:W3:Y:S01]  /*4480*/  LDL.LU R3, [R1+0x94] ;  /* 0x0000940001037983 */ /* 0x000ee20000300800 */
[----:B------:R-:W-:Y:S01]  /*4490*/  ULDC.64 UR4, c[0x0][0x208] ;  /* 0x0000820000047ab9 */ /* 0x000fe20000000a00 */
[----:B------:R-:W-:Y:S01]  /*44a0*/  BSSY B1, `(.L_x_43) ;  /* 0x0000008000017945 */ /* 0x000fe20003800000 */
[----:B---3--:R-:W-:-:S05]  /*44b0*/  @!P4 IMAD R3, R3, R17, R2 ;  /* 0x000000110303c224 */ /* 0x008fca00078e0202 */
[----:B------:R1:W-:Y:S01]  /*44c0*/  @!P4 STG.E.U8 desc[UR4][R6.64+0x9], R3 ;  /* 0x000009030600c986 */ /* 0x0003e2000c101104 */
[----:B------:R-:W-:Y:S05]  /*44d0*/  @P5 BRA `(.L_x_44) ;  /* 0x0000000000105947 */ /* 0x000fea0003800000 */
[----:B------:R-:W-:Y:S02]  /*44e0*/  ULDC.64 UR4, c[0x0][0x208] ;  /* 0x0000820000047ab9 */ /* 0x000fe40000000a00 */
[----:B------:R-:W3:Y:S02]  /*44f0*/  LDG.E.U8 R16, desc[UR4][R20.64+0x8] ;  /* 0x0000080414107981 */ /* 0x000ee4000c1e1100 */
[----:B---3--:R-:W-:-:S05]  /*4500*/  PRMT R2, R16, 0x8880, RZ ;  /* 0x0000888010027816 */ /* 0x008fca00000000ff */
[----:B------:R-:W-:-:S07]  /*4510*/  IMAD R2, R2, R18, RZ ;  /* 0x0000001202027224 */ /* 0x000fce00078e02ff */
.L_x_44:
[----:B------:R-:W-:Y:S05]  /*4520*/  BSYNC B1 ;  /* 0x0000000000017941 */ /* 0x000fea0003800000 */
.L_x_43:
[----:B-1----:R-:W3:Y:S01]  /*4530*/  LDL.LU R3, [R1+0x98] ;  /* 0x0000980001037983 */ /* 0x002ee20000300800 */
[C---:B------:R-:W-:Y:S01]  /*4540*/  ISETP.LT.OR P2, PT, R0.reuse, 0xa, !P0 ;  /* 0x0000000a0000780c */ /* 0x040fe20004741670 */
[----:B------:R-:W-:Y:S01]  /*4550*/  ULDC.64 UR4, c[0x0][0x208] ;  /* 0x0000820000047ab9 */ /* 0x000fe20000000a00 */
[----:B------:R-:W-:Y:S01]  /*4560*/  ISETP.GE.AND P1, PT, R19, 0x81, PT ;  /* 0x000000811300780c */ /* 0x000fe20003f26270 */
[----:B------:R-:W-:Y:S03]  /*4570*/  BSSY B1, `(.L_x_45) ;  /* 0x0000009000017945 */ /* 0x000fe60003800000 */
[----:B------:R-:W-:Y:S01]  /*4580*/  ISETP.LT.OR P4, PT, R0, 0x1, !P1 ;  /* 0x000000010000780c */ /* 0x000fe20004f81670 */
[----:B---3--:R-:W-:-:S05]  /*4590*/  @!P5 IMAD R3, R3, R17, R2 ;  /* 0x000000110303d224 */ /* 0x008fca00078e0202 */
[----:B------:R1:W-:Y:S01]  /*45a0*/  @!P5 STG.E.U8 desc[UR4][R8.64+0x8], R3 ;  /* 0x000008030800d986 */ /* 0x0003e2000c101104 */
[----:B------:R-:W-:Y:S06]  /*45b0*/  @P2 BRA `(.L_x_46) ;  /* 0x0000000000102947 */ /* 0x000fec0003800000 */
[----:B------:R-:W-:Y:S02]  /*45c0*/  ULDC.64 UR4, c[0x0][0x208] ;  /* 0x0000820000047ab9 */ /* 0x000fe40000000a00 */
[----:B------:R-:W3:Y:S02]  /*45d0*/  LDG.E.U8 R16, desc[UR4][R20.64+0x9] ;  /* 0x0000090414107981 */ /* 0x000ee4000c1e1100 */
[----:B---3--:R-:W-:-:S05]  /*45e0*/  PRMT R2, R16, 0x8880, RZ ;  /* 0x0000888010027816 */ /* 0x008fca00000000ff */
[----:B------:R-:W-:-:S07]  /*45f0*/  IMAD R2, R2, R18, RZ ;  /* 0x0000001202027224 */ /* 0x000fce00078e02ff */
.L_x_46:
[----:B------:R-:W-:Y:S05]  /*4600*/  BSYNC B1 ;  /* 0x0000000000017941 */ /* 0x000fea0003800000 */
.L_x_45:
[----:B-1----:R-:W3:Y:S01]  /*4610*/  LDL.LU R3, [R1+0x9c] ;  /* 0x00009c0001037983 */ /* 0x002ee20000300800 */
        /* <DEDUP_REMOVED lines=9> */
.L_x_48:
[----:B------:R-:W-:Y:S05]  /*46b0*/  BSYNC B1 ;  /* 0x0000000000017941 */ /* 0x000fea0003800000 */
.L_x_47:
[----:B-1----:R-:W3:Y:S01]  /*46c0*/  LDL.LU R3, [R1+0x60] ;  /* 0x0000600001037983 */ /* 0x002ee20000300800 */
[----:B------:R-:W-:Y:S01]  /*46d0*/  ULDC.64 UR4, c[0x0][0x208] ;  /* 0x0000820000047ab9 */ /* 0x000fe20000000a00 */
[----:B------:R-:W-:Y:S01]  /*46e0*/  ISETP.GE.AND P2, PT, R19, 0x89, PT ;  /* 0x000000891300780c */ /* 0x000fe20003f46270 */
[----:B------:R-:W-:Y:S03]  /*46f0*/  BSSY B1, `(.L_x_49) ;  /* 0x000000a000017945 */ /* 0x000fe60003800000 */
[----:B------:R-:W-:Y:S01]  /*4700*/  ISETP.LT.OR P5, PT, R0, 0x1, !P2 ;  /* 0x000000010000780c */ /* 0x000fe200057a1670 */
[----:B---3--:R-:W-:-:S05]  /*4710*/  @!P4 IMAD R3, R3, R17, R2 ;  /* 0x000000110303c224 */ /* 0x008fca00078e0202 */
[----:B-----5:R1:W-:Y:S01]  /*4720*/  @!P4 STG.E.U8 desc[UR4][R4.64], R3 ;  /* 0x000000030400c986 */ /* 0x0203e2000c101104 */
[----:B------:R-:W-:-:S13]  /*4730*/  ISETP.LT.OR P4, PT, R0, 0x2, !P1 ;  /* 0x000000020000780c */ /* 0x000fda0004f81670 */
[----:B-1----:R-:W-:Y:S05]  /*4740*/  @P4 BRA `(.L_x_50) ;  /* 0x0000000000104947 */ /* 0x002fea0003800000 */
[----:B------:R-:W-:Y:S02]  /*4750*/  ULDC.64 UR4, c[0x0][0x208] ;  /* 0x0000820000047ab9 */ /* 0x000fe40000000a00 */
[----:B------:R-:W3:Y:S02]  /*4760*/  LDG.E.U8 R16, desc[UR4][R14.64+0x1] ;  /* 0x000001040e107981 */ /* 0x000ee4000c1e1100 */
[----:B---3--:R-:W-:-:S05]  /*4770*/  PRMT R2, R16, 0x8880, RZ ;  /* 0x0000888010027816 */ /* 0x008fca00000000ff */
[----:B------:R-:W-:-:S07]  /*4780*/  IMAD R2, R2, R18, RZ ;  /* 0x0000001202027224 */ /* 0x000fce00078e02ff */
.L_x_50:
[----:B------:R-:W-:Y:S05]  /*4790*/  BSYNC B1 ;  /* 0x0000000000017941 */ /* 0x000fea0003800000 */
.L_x_49:
        /* <DEDUP_REMOVED lines=10> */
.L_x_52:
[----:B------:R-:W-:Y:S05]  /*4840*/  BSYNC B1 ;  /* 0x0000000000017941 */ /* 0x000fea0003800000 */
.L_x_51:
[----:B-1----:R-:W3:Y:S01]  /*4850*/  LDL.LU R3, [R1+0x68] ;  /* 0x0000680001037983 */ /* 0x002ee20000300800 */
[----:B------:R-:W-:Y:S01]  /*4860*/  ISETP.LT.OR P4, PT, R0, 0x2, !P2 ;  /* 0x000000020000780c */ /* 0x000fe20005781670 */
[----:B------:R-:W-:Y:S01]  /*4870*/  ULDC.64 UR4, c[0x0][0x208] ;  /* 0x0000820000047ab9 */ /* 0x000fe20000000a00 */
[----:B------:R-:W-:Y:S01]  /*4880*/  BSSY B1, `(.L_x_53) ;  /* 0x0000009000017945 */ /* 0x000fe20003800000 */
[----:B---3--:R-:W-:-:S05]  /*4890*/  @!P5 IMAD R3, R3, R17, R2 ;  /* 0x000000110303d224 */ /* 0x008fca00078e0202 */
[----:B------:R1:W-:Y:S01]  /*48a0*/  @!P5 STG.E.U8 desc[UR4][R10.64], R3 ;  /* 0x000000030a00d986 */ /* 0x0003e2000c101104 */
[----:B------:R-:W-:-:S04]  /*48b0*/  ISETP.LT.OR P5, PT, R0, 0x9, !P1 ;  /* 0x000000090000780c */ /* 0x000fc80004fa1670 */
[----:B------:R-:W-:Y:S09]  /*48c0*/  @P4 BRA `(.L_x_54) ;  /* 0x0000000000104947 */ /* 0x000ff20003800000 */
[----:B------:R-:W-:Y:S02]  /*48d0*/  ULDC.64 UR4, c[0x0][0x208] ;  /* 0x0000820000047ab9 */ /* 0x000fe40000000a00 */
[----:B------:R-:W3:Y:S02]  /*48e0*/  LDG.E.U8 R16, desc[UR4][R12.64+0x1] ;  /* 0x000001040c107981 */ /* 0x000ee4000c1e1100 */
[----:B---3--:R-:W-:-:S05]  /*48f0*/  PRMT R2, R16, 0x8880, RZ ;  /* 0x0000888010027816 */ /* 0x008fca00000000ff */
[----:B------:R-:W-:-:S07]  /*4900*/  IMAD R2, R2, R18, RZ ;  /* 0x0000001202027224 */ /* 0x000fce00078e02ff */
.L_x_54:
[----:B------:R-:W-:Y:S05]  /*4910*/  BSYNC B1 ;  /* 0x0000000000017941 */ /* 0x000fea0003800000 */
.L_x_53:
        /* <DEDUP_REMOVED lines=10> */
.L_x_56:
[----:B------:R-:W-:Y:S05]  /*49c0*/  BSYNC B1 ;  /* 0x0000000000017941 */ /* 0x000fea0003800000 */
.L_x_55:
        /* <DEDUP_REMOVED lines=12> */
.L_x_58:
[----:B------:R-:W-:Y:S05]  /*4a90*/  BSYNC B1 ;  /* 0x0000000000017941 */ /* 0x000fea0003800000 */
.L_x_57:
        /* <DEDUP_REMOVED lines=10> */
.L_x_60:
[----:B------:R-:W-:Y:S05]  /*4b40*/  BSYNC B1 ;  /* 0x0000000000017941 */ /* 0x000fea0003800000 */
.L_x_59:
        /* <DEDUP_REMOVED lines=12> */
.L_x_62:
[----:B------:R-:W-:Y:S05]  /*4c10*/  BSYNC B1 ;  /* 0x0000000000017941 */ /* 0x000fea0003800000 */
.L_x_61:
        /* <DEDUP_REMOVED lines=10> */
.L_x_64:
[----:B------:R-:W-:Y:S05]  /*4cc0*/  BSYNC B1 ;  /* 0x0000000000017941 */ /* 0x000fea0003800000 */
.L_x_63:
        /* <DEDUP_REMOVED lines=12> */
.L_x_66:
[----:B------:R-:W-:Y:S05]  /*4d90*/  BSYNC B1 ;  /* 0x0000000000017941 */ /* 0x000fea0003800000 */
.L_x_65:
        /* <DEDUP_REMOVED lines=10> */
.L_x_68:
[----:B------:R-:W-:Y:S05]  /*4e40*/  BSYNC B1 ;  /* 0x0000000000017941 */ /* 0x000fea0003800000 */
.L_x_67:
        /* <DEDUP_REMOVED lines=12> */
.L_x_70:
[----:B------:R-:W-:Y:S05]  /*4f10*/  BSYNC B1 ;  /* 0x0000000000017941 */ /* 0x000fea0003800000 */
.L_x_69:
        /* <DEDUP_REMOVED lines=10> */
.L_x_72:
[----:B------:R-:W-:Y:S05]  /*4fc0*/  BSYNC B1 ;  /* 0x0000000000017941 */ /* 0x000fea0003800000 */
.L_x_71:
        /* <DEDUP_REMOVED lines=12> */
.L_x_74:
[----:B------:R-:W-:Y:S05]  /*5090*/  BSYNC B1 ;  /* 0x0000000000017941 */ /* 0x000fea0003800000 */
.L_x_73:
        /* <DEDUP_REMOVED lines=10> */
.L_x_76:
[----:B------:R-:W-:Y:S05]  /*5140*/  BSYNC B1 ;  /* 0x0000000000017941 */ /* 0x000fea0003800000 */
.L_x_75:
        /* <DEDUP_REMOVED lines=12> */
.L_x_78:
[----:B------:R-:W-:Y:S05]  /*5210*/  BSYNC B1 ;  /* 0x0000000000017941 */ /* 0x000fea0003800000 */
.L_x_77:
        /* <DEDUP_REMOVED lines=10> */
.L_x_80:
[----:B------:R-:W-:Y:S05]  /*52c0*/  BSYNC B1 ;  /* 0x0000000000017941 */ /* 0x000fea0003800000 */
.L_x_79:
        /* <DEDUP_REMOVED lines=12> */
.L_x_82:
[----:B------:R-:W-:Y:S05]  /*5390*/  BSYNC B1 ;  /* 0x0000000000017941 */ /* 0x000fea0003800000 */
.L_x_81:
        /* <DEDUP_REMOVED lines=10> */
.L_x_84:
[----:B------:R-:W-:Y:S05]  /*5440*/  BSYNC B1 ;  /* 0x0000000000017941 */ /* 0x000fea0003800000 */
.L_x_83:
        /* <DEDUP_REMOVED lines=12> */
.L_x_86:
[----:B------:R-:W-:Y:S05]  /*5510*/  BSYNC B1 ;  /* 0x0000000000017941 */ /* 0x000fea0003800000 */
.L_x_85:
        /* <DEDUP_REMOVED lines=10> */
.L_x_88:
[----:B------:R-:W-:Y:S05]  /*55c0*/  BSYNC B1 ;  /* 0x0000000000017941 */ /* 0x000fea0003800000 */
.L_x_87:
        /* <DEDUP_REMOVED lines=12> */
.L_x_90:
[----:B------:R-:W-:Y:S05]  /*5690*/  BSYNC B1 ;  /* 0x0000000000017941 */ /* 0x000fea0003800000 */
.L_x_89:
        /* <DEDUP_REMOVED lines=10> */
.L_x_92:
[----:B------:R-:W-:Y:S05]  /*5740*/  BSYNC B1 ;  /* 0x0000000000017941 */ /* 0x000fea0003800000 */
.L_x_91:
        /* <DEDUP_REMOVED lines=12> */
.L_x_94:
[----:B------:R-:W-:Y:S05]  /*5810*/  BSYNC B1 ;  /* 0x0000000000017941 */ /* 0x000fea0003800000 */
.L_x_93:
        /* <DEDUP_REMOVED lines=10> */
.L_x_96:
[----:B------:R-:W-:Y:S05]  /*58c0*/  BSYNC B1 ;  /* 0x0000000000017941 */ /* 0x000fea0003800000 */
.L_x_95:
[----:B-1----:R-:W3:Y:S01]  /*58d0*/  LDL.LU R3, [R1] ;  /* 0x0000000001037983 */ /* 0x002ee20000300800 */
        /* <DEDUP_REMOVED lines=11> */
.L_x_98:
[----:B------:R-:W-:Y:S05]  /*5990*/  BSYNC B1 ;  /* 0x0000000000017941 */ /* 0x000fea0003800000 */
.L_x_97:
        /* <DEDUP_REMOVED lines=10> */
.L_x_100:
[----:B------:R-:W-:Y:S05]  /*5a40*/  BSYNC B1 ;  /* 0x0000000000017941 */ /* 0x000fea0003800000 */
.L_x_99:
        /* <DEDUP_REMOVED lines=12> */
.L_x_102:
[----:B------:R-:W-:Y:S05]  /*5b10*/  BSYNC B1 ;  /* 0x0000000000017941 */ /* 0x000fea0003800000 */
.L_x_101:
        /* <DEDUP_REMOVED lines=10> */
.L_x_104:
[----:B------:R-:W-:Y:S05]  /*5bc0*/  BSYNC B1 ;  /* 0x0000000000017941 */ /* 0x000fea0003800000 */
.L_x_103:
        /* <DEDUP_REMOVED lines=12> */
.L_x_106:
[----:B------:R-:W-:Y:S05]  /*5c90*/  BSYNC B1 ;  /* 0x0000000000017941 */ /* 0x000fea0003800000 */
.L_x_105:
        /* <DEDUP_REMOVED lines=10> */
.L_x_108:
[----:B------:R-:W-:Y:S05]  /*5d40*/  BSYNC B1 ;  /* 0x0000000000017941 */ /* 0x000fea0003800000 */
.L_x_107:
        /* <DEDUP_REMOVED lines=12> */
.L_x_110:
[----:B------:R-:W-:Y:S05]  /*5e10*/  BSYNC B1 ;  /* 0x0000000000017941 */ /* 0x000fea0003800000 */
.L_x_109:
        /* <DEDUP_REMOVED lines=10> */
.L_x_112:
[----:B------:R-:W-:Y:S05]  /*5ec0*/  BSYNC B1 ;  /* 0x0000000000017941 */ /* 0x000fea0003800000 */
.L_x_111:
[----:B------:R-:W-:Y:S01]  /*5ed0*/  ISETP.LT.OR P4, PT, R0, 0x22, !P1 ;  /* 0x000000220000780c */ /* 0x000fe20004f81670 */
[----:B------:R-:W-:Y:S01]  /*5ee0*/  @!P5 IMAD R216, R216, R17, R2 ;  /* 0x00000011d8d8d224 */ /* 0x000fe200078e0202 */
[----:B------:R-:W-:Y:S01]  /*5ef0*/  ULDC.64 UR4, c[0x0][0x208] ;  /* 0x0000820000047ab9 */ /* 0x000fe20000000a00 */
[----:B------:R-:W-:Y:S03]  /*5f00*/  BSSY B1, `(.L_x_113) ;  /* 0x0000008000017945 */ /* 0x000fe60003800000 */
[----:B------:R3:W-:Y:S01]  /*5f10*/  @!P5 STG.E.U8 desc[UR4][R4.64+0x20], R216 ;  /* 0x000020d80400d986 */ /* 0x0007e2000c101104 */
[----:B------:R-:W-:-:S06]  /*5f20*/  ISETP.LT.OR P5, PT, R0, 0x21, !P2 ;  /* 0x000000210000780c */ /* 0x000fcc00057a1670 */
[----:B------:R-:W-:Y:S07]  /*5f30*/  @P4 BRA `(.L_x_114) ;  /* 0x0000000000104947 */ /* 0x000fee0003800000 */
[----:B------:R-:W-:Y:S02]  /*5f40*/  ULDC.64 UR4, c[0x0][0x208] ;  /* 0x0000820000047ab9 */ /* 0x000fe40000000a00 */
[----:B------:R-:W1:Y:S02]  /*5f50*/  LDG.E.U8 R16, desc[UR4][R14.64+0x21] ;  /* 0x000021040e107981 */ /* 0x000e64000c1e1100 */
[----:B-1----:R-:W-:-:S05]  /*5f60*/  PRMT R3, R16, 0x8880, RZ ;  /* 0x0000888010037816 */ /* 0x002fca00000000ff */
[----:B------:R-:W-:-:S07]  /*5f70*/  IMAD R2, R3, R18, RZ ;  /* 0x0000001203027224 */ /* 0x000fce00078e02ff */
.L_x_114:
[----:B------:R-:W-:Y:S05]  /*5f80*/  BSYNC B1 ;  /* 0x0000000000017941 */ /* 0x000fea0003800000 */
.L_x_113:
[----:B------:R-:W-:Y:S01]  /*5f90*/  @!P4 IMAD R217, R217, R17, R2 ;  /* 0x00000011d9d9c224 */ /* 0x000fe200078e0202 */
[----:B------:R-:W-:Y:S01]  /*5fa0*/  ULDC.64 UR4, c[0x0][0x208] ;  /* 0x0000820000047ab9 */ /* 0x000fe20000000a00 */
[----:B------:R-:W-:Y:S03]  /*5fb0*/  BSSY B1, `(.L_x_115) ;  /* 0x0000007000017945 */ /* 0x000fe60003800000 */
[----:B------:R4:W-:Y:S01]  /*5fc0*/  @!P4 STG.E.U8 desc[UR4][R4.64+0x21], R217 ;  /* 0x000021d90400c986 */ /* 0x0009e2000c101104 */
[----:B------:R-:W-:Y:S05]  /*5fd0*/  @P5 BRA `(.L_x_116) ;  /* 0x0000000000105947 */ /* 0x000fea0003800000 */
[----:B------:R-:W-:Y:S02]  /*5fe0*/  ULDC.64 UR4, c[0x0][0x208] ;  /* 0x0000820000047ab9 */ /* 0x000fe40000000a00 */
[----:B------:R-:W1:Y:S02]  /*5ff0*/  LDG.E.U8 R16, desc[UR4][R12.64+0x20] ;  /* 0x000020040c107981 */ /* 0x000e64000c1e1100 */
[----:B-1----:R-:W-:-:S05]  /*6000*/  PRMT R3, R16, 0x8880, RZ ;  /* 0x0000888010037816 */ /* 0x002fca00000000ff */
[----:B------:R-:W-:-:S07]  /*6010*/  IMAD R2, R3, R18, RZ ;  /* 0x0000001203027224 */ /* 0x000fce00078e02ff */
.L_x_116:
[----:B------:R-:W-:Y:S05]  /*6020*/  BSYNC B1 ;  /* 0x0000000000017941 */ /* 0x000fea0003800000 */
.L_x_115:
[----:B------:R-:W-:Y:S01]  /*6030*/  ISETP.LT.OR P4, PT, R0, 0x22, !P2 ;  /* 0x000000220000780c */ /* 0x000fe20005781670 */
[----:B-1----:R-:W-:Y:S01]  /*6040*/  @!P5 IMAD R3, R218, R17, R2 ;  /* 0x00000011da03d224 */ /* 0x002fe200078e0202 */
        /* <DEDUP_REMOVED lines=9> */
.L_x_118:
[----:B------:R-:W-:Y:S05]  /*60e0*/  BSYNC B1 ;  /* 0x0000000000017941 */ /* 0x000fea0003800000 */
.L_x_117:
        /* <DEDUP_REMOVED lines=9> */
.L_x_120:
[----:B------:R-:W-:Y:S05]  /*6180*/  BSYNC B1 ;  /* 0x0000000000017941 */ /* 0x000fea0003800000 */
.L_x_119:
        /* <DEDUP_REMOVED lines=11> */
.L_x_122:
[----:B------:R-:W-:Y:S05]  /*6240*/  BSYNC B1 ;  /* 0x0000000000017941 */ /* 0x000fea0003800000 */
.L_x_121:
        /* <DEDUP_REMOVED lines=9> */
.L_x_124:
[----:B------:R-:W-:Y:S05]  /*62e0*/  BSYNC B1 ;  /* 0x0000000000017941 */ /* 0x000fea0003800000 */
.L_x_123:
        /* <DEDUP_REMOVED lines=11> */
.L_x_126:
[----:B------:R-:W-:Y:S05]  /*63a0*/  BSYNC B1 ;  /* 0x0000000000017941 */ /* 0x000fea0003800000 */
.L_x_125:
        /* <DEDUP_REMOVED lines=9> */
.L_x_128:
[----:B------:R-:W-:Y:S05]  /*6440*/  BSYNC B1 ;  /* 0x0000000000017941 */ /* 0x000fea0003800000 */
.L_x_127:
        /* <DEDUP_REMOVED lines=11> */
.L_x_130:
[----:B------:R-:W-:Y:S05]  /*6500*/  BSYNC B1 ;  /* 0x0000000000017941 */ /* 0x000fea0003800000 */
.L_x_129:
        /* <DEDUP_REMOVED lines=9> */
.L_x_132:
[----:B------:R-:W-:Y:S05]  /*65a0*/  BSYNC B1 ;  /* 0x0000000000017941 */ /* 0x000fea0003800000 */
.L_x_131:
        /* <DEDUP_REMOVED lines=11> */
.L_x_134:
[----:B------:R-:W-:Y:S05]  /*6660*/  BSYNC B1 ;  /* 0x0000000000017941 */ /* 0x000fea0003800000 */
.L_x_133:
        /* <DEDUP_REMOVED lines=9> */
.L_x_136:
[----:B------:R-:W-:Y:S05]  /*6700*/  BSYNC B1 ;  /* 0x0000000000017941 */ /* 0x000fea0003800000 */
.L_x_135:
        /* <DEDUP_REMOVED lines=11> */
.L_x_138:
[----:B------:R-:W-:Y:S05]  /*67c0*/  BSYNC B1 ;  /* 0x0000000000017941 */ /* 0x000fea0003800000 */
.L_x_137:
        /* <DEDUP_REMOVED lines=9> */
.L_x_140:
[----:B------:R-:W-:Y:S05]  /*6860*/  BSYNC B1 ;  /* 0x0000000000017941 */ /* 0x000fea0003800000 */
.L_x_139:
        /* <DEDUP_REMOVED lines=11> */
.L_x_142:
[----:B------:R-:W-:Y:S05]  /*6920*/  BSYNC B1 ;  /* 0x0000000000017941 */ /* 0x000fea0003800000 */
.L_x_141:
        /* <DEDUP_REMOVED lines=9> */
.L_x_144:
[----:B------:R-:W-:Y:S05]  /*69c0*/  BSYNC B1 ;  /* 0x0000000000017941 */ /* 0x000fea0003800000 */
.L_x_143:
        /* <DEDUP_REMOVED lines=11> */
.L_x_146:
[----:B------:R-:W-:Y:S05]  /*6a80*/  BSYNC B1 ;  /* 0x0000000000017941 */ /* 0x000fea0003800000 */
.L_x_145:
        /* <DEDUP_REMOVED lines=9> */
.L_x_148:
[----:B------:R-:W-:Y:S05]  /*6b20*/  BSYNC B1 ;  /* 0x0000000000017941 */ /* 0x000fea0003800000 */
.L_x_147:
        /* <DEDUP_REMOVED lines=11> */
.L_x_150:
[----:B------:R-:W-:Y:S05]  /*6be0*/  BSYNC B1 ;  /* 0x0000000000017941 */ /* 0x000fea0003800000 */
.L_x_149:
        /* <DEDUP_REMOVED lines=9> */
.L_x_152:
[----:B------:R-:W-:Y:S05]  /*6c80*/  BSYNC B1 ;  /* 0x0000000000017941 */ /* 0x000fea0003800000 */
.L_x_151:
        /* <DEDUP_REMOVED lines=11> */
.L_x_154:
[----:B------:R-:W-:Y:S05]  /*6d40*/  BSYNC B1 ;  /* 0x0000000000017941 */ /* 0x000fea0003800000 */
.L_x_153:
        /* <DEDUP_REMOVED lines=9> */
.L_x_156:
[----:B------:R-:W-:Y:S05]  /*6de0*/  BSYNC B1 ;  /* 0x0000000000017941 */ /* 0x000fea0003800000 */
.L_x_155:
        /* <DEDUP_REMOVED lines=11> */
.L_x_158:
[----:B------:R-:W-:Y:S05]  /*6ea0*/  BSYNC B1 ;  /* 0x0000000000017941 */ /* 0x000fea0003800000 */
.L_x_157:
        /* <DEDUP_REMOVED lines=9> */
.L_x_160:
[----:B------:R-:W-:Y:S05]  /*6f40*/  BSYNC B1 ;  /* 0x0000000000017941 */ /* 0x000fea0003800000 */
.L_x_159:
        /* <DEDUP_REMOVED lines=11> */
.L_x_162:
[----:B------:R-:W-:Y:S05]  /*7000*/  BSYNC B1 ;  /* 0x0000000000017941 */ /* 0x000fea0003800000 */
.L_x_161:
        /* <DEDUP_REMOVED lines=9> */
.L_x_164:
[----:B------:R-:W-:Y:S05]  /*70a0*/  BSYNC B1 ;  /* 0x0000000000017941 */ /* 0x000fea0003800000 */
.L_x_163:
        /* <DEDUP_REMOVED lines=11> */
.L_x_166:
[----:B------:R-:W-:Y:S05]  /*7160*/  BSYNC B1 ;  /* 0x0000000000017941 */ /* 0x000fea0003800000 */
.L_x_165:
        /* <DEDUP_REMOVED lines=9> */
.L_x_168:
[----:B------:R-:W-:Y:S05]  /*7200*/  BSYNC B1 ;  /* 0x0000000000017941 */ /* 0x000fea0003800000 */
.L_x_167:
        /* <DEDUP_REMOVED lines=11> */
.L_x_170:
[----:B------:R-:W-:Y:S05]  /*72c0*/  BSYNC B1 ;  /* 0x0000000000017941 */ /* 0x000fea0003800000 */
.L_x_169:
        /* <DEDUP_REMOVED lines=9> */
.L_x_172:
[----:B------:R-:W-:Y:S05]  /*7360*/  BSYNC B1 ;  /* 0x0000000000017941 */ /* 0x000fea0003800000 */
.L_x_171:
        /* <DEDUP_REMOVED lines=11> */
.L_x_174:
[----:B------:R-:W-:Y:S05]  /*7420*/  BSYNC B1 ;  /* 0x0000000000017941 */ /* 0x000fea0003800000 */
.L_x_173:
        /* <DEDUP_REMOVED lines=9> */
.L_x_176:
[----:B------:R-:W-:Y:S05]  /*74c0*/  BSYNC B1 ;  /* 0x0000000000017941 */ /* 0x000fea0003800000 */
.L_x_175:
        /* <DEDUP_REMOVED lines=11> */
.L_x_178:
[----:B------:R-:W-:Y:S05]  /*7580*/  BSYNC B1 ;  /* 0x0000000000017941 */ /* 0x000fea0003800000 */
.L_x_177:
        /* <DEDUP_REMOVED lines=9> */
.L_x_180:
[----:B------:R-:W-:Y:S05]  /*7620*/  BSYNC B1 ;  /* 0x0000000000017941 */ /* 0x000fea0003800000 */
.L_x_179:
        /* <DEDUP_REMOVED lines=11> */
.L_x_182:
[----:B------:R-:W-:Y:S05]  /*76e0*/  BSYNC B1 ;  /* 0x0000000000017941 */ /* 0x000fea0003800000 */
.L_x_181:
        /* <DEDUP_REMOVED lines=9> */
.L_x_184:
[----:B------:R-:W-:Y:S05]  /*7780*/  BSYNC B1 ;  /* 0x0000000000017941 */ /* 0x000fea0003800000 */
.L_x_183:
        /* <DEDUP_REMOVED lines=11> */
.L_x_186:
[----:B------:R-:W-:Y:S05]  /*7840*/  BSYNC B1 ;  /* 0x0000000000017941 */ /* 0x000fea0003800000 */
.L_x_185:
        /* <DEDUP_REMOVED lines=9> */
.L_x_188:
[----:B------:R-:W-:Y:S05]  /*78e0*/  BSYNC B1 ;  /* 0x0000000000017941 */ /* 0x000fea0003800000 */
.L_x_187:
        /* <DEDUP_REMOVED lines=11> */
.L_x_190:
[----:B------:R-:W-:Y:S05]  /*79a0*/  BSYNC B1 ;  /* 0x0000000000017941 */ /* 0x000fea0003800000 */
.L_x_189:
        /* <DEDUP_REMOVED lines=9> */
.L_x_192:
[----:B------:R-:W-:Y:S05]  /*7a40*/  BSYNC B1 ;  /* 0x0000000000017941 */ /* 0x000fea0003800000 */
.L_x_191:
        /* <DEDUP_REMOVED lines=11> */
.L_x_194:
[----:B------:R-:W-:Y:S05]  /*7b00*/  BSYNC B1 ;  /* 0x0000000000017941 */ /* 0x000fea0003800000 */
.L_x_193:
        /* <DEDUP_REMOVED lines=9> */
.L_x_196:
[----:B------:R-:W-:Y:S05]  /*7ba0*/  BSYNC B1 ;  /* 0x0000000000017941 */ /* 0x000fea0003800000 */
.L_x_195:
        /* <DEDUP_REMOVED lines=11> */
.L_x_198:
[----:B------:R-:W-:Y:S05]  /*7c60*/  BSYNC B1 ;  /* 0x0000000000017941 */ /* 0x000fea0003800000 */
.L_x_197:
        /* <DEDUP_REMOVED lines=9> */
.L_x_200:
[----:B------:R-:W-:Y:S05]  /*7d00*/  BSYNC B1 ;  /* 0x0000000000017941 */ /* 0x000fea0003800000 */
.L_x_199:
        /* <DEDUP_REMOVED lines=11> */
.L_x_202:
[----:B------:R-:W-:Y:S05]  /*7dc0*/  BSYNC B1 ;  /* 0x0000000000017941 */ /* 0x000fea0003800000 */
.L_x_201:
        /* <DEDUP_REMOVED lines=9> */
.L_x_204:
[----:B------:R-:W-:Y:S05]  /*7e60*/  BSYNC B1 ;  /* 0x0000000000017941 */ /* 0x000fea0003800000 */
.L_x_203:
        /* <DEDUP_REMOVED lines=11> */
.L_x_206:
[----:B------:R-:W-:Y:S05]  /*7f20*/  BSYNC B1 ;  /* 0x0000000000017941 */ /* 0x000fea0003800000 */
.L_x_205:
        /* <DEDUP_REMOVED lines=9> */
.L_x_208:
[----:B------:R-:W-:Y:S05]  /*7fc0*/  BSYNC B1 ;  /* 0x0000000000017941 */ /* 0x000fea0003800000 */
.L_x_207:
        /* <DEDUP_REMOVED lines=11> */
.L_x_210:
[----:B------:R-:W-:Y:S05]  /*8080*/  BSYNC B1 ;  /* 0x0000000000017941 */ /* 0x000fea0003800000 */
.L_x_209:
        /* <DEDUP_REMOVED lines=9> */
.L_x_212:
[----:B------:R-:W-:Y:S05]  /*8120*/  BSYNC B1 ;  /* 0x0000000000017941 */ /* 0x000fea0003800000 */
.L_x_211:
        /* <DEDUP_REMOVED lines=11> */
.L_x_214:
[----:B------:R-:W-:Y:S05]  /*81e0*/  BSYNC B1 ;  /* 0x0000000000017941 */ /* 0x000fea0003800000 */
.L_x_213:
        /* <DEDUP_REMOVED lines=9> */
.L_x_216:
[----:B------:R-:W-:Y:S05]  /*8280*/  BSYNC B1 ;  /* 0x0000000000017941 */ /* 0x000fea0003800000 */
.L_x_215:
        /* <DEDUP_REMOVED lines=11> */
.L_x_218:
[----:B------:R-:W-:Y:S05]  /*8340*/  BSYNC B1 ;  /* 0x0000000000017941 */ /* 0x000fea0003800000 */
.L_x_217:
        /* <DEDUP_REMOVED lines=9> */
.L_x_220:
[----:B------:R-:W-:Y:S05]  /*83e0*/  BSYNC B1 ;  /* 0x0000000000017941 */ /* 0x000fea0003800000 */
.L_x_219:
        /* <DEDUP_REMOVED lines=11> */
.L_x_222:
[----:B------:R-:W-:Y:S05]  /*84a0*/  BSYNC B1 ;  /* 0x0000000000017941 */ /* 0x000fea0003800000 */
.L_x_221:
        /* <DEDUP_REMOVED lines=9> */
.L_x_224:
[----:B------:R-:W-:Y:S05]  /*8540*/  BSYNC B1 ;  /* 0x0000000000017941 */ /* 0x000fea0003800000 */
.L_x_223:
        /* <DEDUP_REMOVED lines=11> */
.L_x_226:
[----:B------:R-:W-:Y:S05]  /*8600*/  BSYNC B1 ;  /* 0x0000000000017941 */ /* 0x000fea0003800000 */
.L_x_225:
        /* <DEDUP_REMOVED lines=9> */
.L_x_228:
[----:B------:R-:W-:Y:S05]  /*86a0*/  BSYNC B1 ;  /* 0x0000000000017941 */ /* 0x000fea0003800000 */
.L_x_227:
        /* <DEDUP_REMOVED lines=11> */
.L_x_230:
[----:B------:R-:W-:Y:S05]  /*8760*/  BSYNC B1 ;  /* 0x0000000000017941 */ /* 0x000fea0003800000 */
.L_x_229:
        /* <DEDUP_REMOVED lines=9> */
.L_x_232:
[----:B------:R-:W-:Y:S05]  /*8800*/  BSYNC B1 ;  /* 0x0000000000017941 */ /* 0x000fea0003800000 */
.L_x_231:
        /* <DEDUP_REMOVED lines=11> */
.L_x_234:
[----:B------:R-:W-:Y:S05]  /*88c0*/  BSYNC B1 ;  /* 0x0000000000017941 */ /* 0x000fea0003800000 */
.L_x_233:
        /* <DEDUP_REMOVED lines=9> */
.L_x_236:
[----:B------:R-:W-:Y:S05]  /*8960*/  BSYNC B1 ;  /* 0x0000000000017941 */ /* 0x000fea0003800000 */
.L_x_235:
        /* <DEDUP_REMOVED lines=11> */
.L_x_238:
[----:B------:R-:W-:Y:S05]  /*8a20*/  BSYNC B1 ;  /* 0x0000000000017941 */ /* 0x000fea0003800000 */
.L_x_237:
        /* <DEDUP_REMOVED lines=9> */
.L_x_240:
[----:B------:R-:W-:Y:S05]  /*8ac0*/  BSYNC B1 ;  /* 0x0000000000017941 */ /* 0x000fea0003800000 */
.L_x_239:
        /* <DEDUP_REMOVED lines=11> */
.L_x_242:
[----:B------:R-:W-:Y:S05]  /*8b80*/  BSYNC B1 ;  /* 0x0000000000017941 */ /* 0x000fea0003800000 */
.L_x_241:
        /* <DEDUP_REMOVED lines=9> */
.L_x_244:
[----:B------:R-:W-:Y:S05]  /*8c20*/  BSYNC B1 ;  /* 0x0000000000017941 */ /* 0x000fea0003800000 */
.L_x_243:
        /* <DEDUP_REMOVED lines=11> */
.L_x_246:
[----:B------:R-:W-:Y:S05]  /*8ce0*/  BSYNC B1 ;  /* 0x0000000000017941 */ /* 0x000fea0003800000 */
.L_x_245:
        /* <DEDUP_REMOVED lines=9> */
.L_x_248:
[----:B------:R-:W-:Y:S05]  /*8d80*/  BSYNC B1 ;  /* 0x0000000000017941 */ /* 0x000fea0003800000 */
.L_x_247:
        /* <DEDUP_REMOVED lines=11> */
.L_x_250:
[----:B------:R-:W-:Y:S05]  /*8e40*/  BSYNC B1 ;  /* 0x0000000000017941 */ /* 0x000fea0003800000 */
.L_x_249:
        /* <DEDUP_REMOVED lines=9> */
.L_x_252:
[----:B------:R-:W-:Y:S05]  /*8ee0*/  BSYNC B1 ;  /* 0x0000000000017941 */ /* 0x000fea0003800000 */
.L_x_251:
        /* <DEDUP_REMOVED lines=11> */
.L_x_254:
[----:B------:R-:W-:Y:S05]  /*8fa0*/  BSYNC B1 ;  /* 0x0000000000017941 */ /* 0x000fea0003800000 */
.L_x_253:
        /* <DEDUP_REMOVED lines=9> */
.L_x_256:
[----:B------:R-:W-:Y:S05]  /*9040*/  BSYNC B1 ;  /* 0x0000000000017941 */ /* 0x000fea0003800000 */
.L_x_255:
        /* <DEDUP_REMOVED lines=11> */
.L_x_258:
[----:B------:R-:W-:Y:S05]  /*9100*/  BSYNC B1 ;  /* 0x0000000000017941 */ /* 0x000fea0003800000 */
.L_x_257:
        /* <DEDUP_REMOVED lines=9> */
.L_x_260:
[----:B------:R-:W-:Y:S05]  /*91a0*/  BSYNC B1 ;  /* 0x0000000000017941 */ /* 0x000fea0003800000 */
.L_x_259:
        /* <DEDUP_REMOVED lines=11> */
.L_x_262:
[----:B------:R-:W-:Y:S05]  /*9260*/  BSYNC B1 ;  /* 0x0000000000017941 */ /* 0x000fea0003800000 */
.L_x_261:
        /* <DEDUP_REMOVED lines=9> */
.L_x_264:
[----:B------:R-:W-:Y:S05]  /*9300*/  BSYNC B1 ;  /* 0x0000000000017941 */ /* 0x000fea0003800000 */
.L_x_263:
        /* <DEDUP_REMOVED lines=11> */
.L_x_266:
[----:B------:R-:W-:Y:S05]  /*93c0*/  BSYNC B1 ;  /* 0x0000000000017941 */ /* 0x000fea0003800000 */
.L_x_265:
        /* <DEDUP_REMOVED lines=9> */
.L_x_268:
[----:B------:R-:W-:Y:S05]  /*9460*/  BSYNC B1 ;  /* 0x0000000000017941 */ /* 0x000fea0003800000 */
.L_x_267:
        /* <DEDUP_REMOVED lines=11> */
.L_x_270:
[----:B------:R-:W-:Y:S05]  /*9520*/  BSYNC B1 ;  /* 0x0000000000017941 */ /* 0x000fea0003800000 */
.L_x_269:
        /* <DEDUP_REMOVED lines=9> */
.L_x_272:
[----:B------:R-:W-:Y:S05]  /*95c0*/  BSYNC B1 ;  /* 0x0000000000017941 */ /* 0x000fea0003800000 */
.L_x_271:
        /* <DEDUP_REMOVED lines=11> */
.L_x_274:
[----:B------:R-:W-:Y:S05]  /*9680*/  BSYNC B1 ;  /* 0x0000000000017941 */ /* 0x000fea0003800000 */
.L_x_273:
        /* <DEDUP_REMOVED lines=9> */
.L_x_276:
[----:B------:R-:W-:Y:S05]  /*9720*/  BSYNC B1 ;  /* 0x0000000000017941 */ /* 0x000fea0003800000 */
.L_x_275:
        /* <DEDUP_REMOVED lines=11> */
.L_x_278:
[----:B------:R-:W-:Y:S05]  /*97e0*/  BSYNC B1 ;  /* 0x0000000000017941 */ /* 0x000fea0003800000 */
.L_x_277:
        /* <DEDUP_REMOVED lines=9> */
.L_x_280:
[----:B------:R-:W-:Y:S05]  /*9880*/  BSYNC B1 ;  /* 0x0000000000017941 */ /* 0x000fea0003800000 */
.L_x_279:
        /* <DEDUP_REMOVED lines=11> */
.L_x_282:
[----:B------:R-:W-:Y:S05]  /*9940*/  BSYNC B1 ;  /* 0x0000000000017941 */ /* 0x000fea0003800000 */
.L_x_281:
        /* <DEDUP_REMOVED lines=9> */
.L_x_284:
[----:B------:R-:W-:Y:S05]  /*99e0*/  BSYNC B1 ;  /* 0x0000000000017941 */ /* 0x000fea0003800000 */
.L_x_283:
        /* <DEDUP_REMOVED lines=11> */
.L_x_286:
[----:B------:R-:W-:Y:S05]  /*9aa0*/  BSYNC B1 ;  /* 0x0000000000017941 */ /* 0x000fea0003800000 */
.L_x_285:
        /* <DEDUP_REMOVED lines=9> */
.L_x_288:
[----:B------:R-:W-:Y:S05]  /*9b40*/  BSYNC B1 ;  /* 0x0000000000017941 */ /* 0x000fea0003800000 */
.L_x_287:
        /* <DEDUP_REMOVED lines=11> */
.L_x_290:
[----:B------:R-:W-:Y:S05]  /*9c00*/  BSYNC B1 ;  /* 0x0000000000017941 */ /* 0x000fea0003800000 */
.L_x_289:
        /* <DEDUP_REMOVED lines=9> */
.L_x_292:
[----:B------:R-:W-:Y:S05]  /*9ca0*/  BSYNC B1 ;  /* 0x0000000000017941 */ /* 0x000fea0003800000 */
.L_x_291:
        /* <DEDUP_REMOVED lines=11> */
.L_x_294:
[----:B------:R-:W-:Y:S05]  /*9d60*/  BSYNC B1 ;  /* 0x0000000000017941 */ /* 0x000fea0003800000 */
.L_x_293:
        /* <DEDUP_REMOVED lines=9> */
.L_x_296:
[----:B------:R-:W-:Y:S05]  /*9e00*/  BSYNC B1 ;  /* 0x0000000000017941 */ /* 0x000fea0003800000 */
.L_x_295:
        /* <DEDUP_REMOVED lines=11> */
.L_x_298:
[----:B------:R-:W-:Y:S05]  /*9ec0*/  BSYNC B1 ;  /* 0x0000000000017941 */ /* 0x000fea0003800000 */
.L_x_297:
        /* <DEDUP_REMOVED lines=9> */
.L_x_300:
[----:B------:R-:W-:Y:S05]  /*9f60*/  BSYNC B1 ;  /* 0x0000000000017941 */ /* 0x000fea0003800000 */
.L_x_299:
        /* <DEDUP_REMOVED lines=11> */
.L_x_302:
[----:B------:R-:W-:Y:S05]  /*a020*/  BSYNC B1 ;  /* 0x0000000000017941 */ /* 0x000fea0003800000 */
.L_x_301:
        /* <DEDUP_REMOVED lines=9> */
.L_x_304:
[----:B------:R-:W-:Y:S05]  /*a0c0*/  BSYNC B1 ;  /* 0x0000000000017941 */ /* 0x000fea0003800000 */
.L_x_303:
        /* <DEDUP_REMOVED lines=11> */
.L_x_306:
[----:B------:R-:W-:Y:S05]  /*a180*/  BSYNC B1 ;  /* 0x0000000000017941 */ /* 0x000fea0003800000 */
.L_x_305:
        /* <DEDUP_REMOVED lines=9> */
.L_x_308:
[----:B------:R-:W-:Y:S05]  /*a220*/  BSYNC B1 ;  /* 0x0000000000017941 */ /* 0x000fea0003800000 */
.L_x_307:
        /* <DEDUP_REMOVED lines=11> */
.L_x_310:
[----:B------:R-:W-:Y:S05]  /*a2e0*/  BSYNC B1 ;  /* 0x0000000000017941 */ /* 0x000fea0003800000 */
.L_x_309:
        /* <DEDUP_REMOVED lines=9> */
.L_x_312:
[----:B------:R-:W-:Y:S05]  /*a380*/  BSYNC B1 ;  /* 0x0000000000017941 */ /* 0x000fea0003800000 */
.L_x_311:
        /* <DEDUP_REMOVED lines=11> */
.L_x_314:
[----:B------:R-:W-:Y:S05]  /*a440*/  BSYNC B1 ;  /* 0x0000000000017941 */ /* 0x000fea0003800000 */
.L_x_313:
        /* <DEDUP_REMOVED lines=9> */
.L_x_316:
[----:B------:R-:W-:Y:S05]  /*a4e0*/  BSYNC B1 ;  /* 0x0000000000017941 */ /* 0x000fea0003800000 */
.L_x_315:
        /* <DEDUP_REMOVED lines=11> */
.L_x_318:
[----:B------:R-:W-:Y:S05]  /*a5a0*/  BSYNC B1 ;  /* 0x0000000000017941 */ /* 0x000fea0003800000 */
.L_x_317:
        /* <DEDUP_REMOVED lines=9> */
.L_x_320:
[----:B------:R-:W-:Y:S05]  /*a640*/  BSYNC B1 ;  /* 0x0000000000017941 */ /* 0x000fea0003800000 */
.L_x_319:
        /* <DEDUP_REMOVED lines=11> */
.L_x_322:
[----:B------:R-:W-:Y:S05]  /*a700*/  BSYNC B1 ;  /* 0x0000000000017941 */ /* 0x000fea0003800000 */
.L_x_321:
        /* <DEDUP_REMOVED lines=9> */
.L_x_324:
[----:B------:R-:W-:Y:S05]  /*a7a0*/  BSYNC B1 ;  /* 0x0000000000017941 */ /* 0x000fea0003800000 */
.L_x_323:
        /* <DEDUP_REMOVED lines=11> */
.L_x_326:
[----:B------:R-:W-:Y:S05]  /*a860*/  BSYNC B1 ;  /* 0x0000000000017941 */ /* 0x000fea0003800000 */
.L_x_325:
        /* <DEDUP_REMOVED lines=9> */
.L_x_328:
[----:B------:R-:W-:Y:S05]  /*a900*/  BSYNC B1 ;  /* 0x0000000000017941 */ /* 0x000fea0003800000 */
.L_x_327:
        /* <DEDUP_REMOVED lines=11> */
.L_x_330:
[----:B------:R-:W-:Y:S05]  /*a9c0*/  BSYNC B1 ;  /* 0x0000000000017941 */ /* 0x000fea0003800000 */
.L_x_329:
        /* <DEDUP_REMOVED lines=9> */
.L_x_332:
[----:B------:R-:W-:Y:S05]  /*aa60*/  BSYNC B1 ;  /* 0x0000000000017941 */ /* 0x000fea0003800000 */
.L_x_331:
        /* <DEDUP_REMOVED lines=11> */
.L_x_334:
[----:B------:R-:W-:Y:S05]  /*ab20*/  BSYNC B1 ;  /* 0x0000000000017941 */ /* 0x000fea0003800000 */
.L_x_333:
        /* <DEDUP_REMOVED lines=9> */
.L_x_336:
[----:B------:R-:W-:Y:S05]  /*abc0*/  BSYNC B1 ;  /* 0x0000000000017941 */ /* 0x000fea0003800000 */
.L_x_335:
        /* <DEDUP_REMOVED lines=11> */
.L_x_338:
[----:B------:R-:W-:Y:S05]  /*ac80*/  BSYNC B1 ;  /* 0x0000000000017941 */ /* 0x000fea0003800000 */
.L_x_337:
        /* <DEDUP_REMOVED lines=9> */
.L_x_340:
[----:B------:R-:W-:Y:S05]  /*ad20*/  BSYNC B1 ;  /* 0x0000000000017941 */ /* 0x000fea0003800000 */
.L_x_339:
        /* <DEDUP_REMOVED lines=11> */
.L_x_342:
[----:B------:R-:W-:Y:S05]  /*ade0*/  BSYNC B1 ;  /* 0x0000000000017941 */ /* 0x000fea0003800000 */
.L_x_341:
        /* <DEDUP_REMOVED lines=9> */
.L_x_344:
[----:B------:R-:W-:Y:S05]  /*ae80*/  BSYNC B1 ;  /* 0x0000000000017941 */ /* 0x000fea0003800000 */
.L_x_343:
        /* <DEDUP_REMOVED lines=11> */
.L_x_346:
[----:B------:R-:W-:Y:S05]  /*af40*/  BSYNC B1 ;  /* 0x0000000000017941 */ /* 0x000fea0003800000 */
.L_x_345:
        /* <DEDUP_REMOVED lines=9> */
.L_x_348:
[----:B------:R-:W-:Y:S05]  /*afe0*/  BSYNC B1 ;  /* 0x0000000000017941 */ /* 0x000fea0003800000 */
.L_x_347:
        /* <DEDUP_REMOVED lines=11> */
.L_x_350:
[----:B------:R-:W-:Y:S05]  /*b0a0*/  BSYNC B1 ;  /* 0x0000000000017941 */ /* 0x000fea0003800000 */
.L_x_349:
        /* <DEDUP_REMOVED lines=9> */
.L_x_352:
[----:B------:R-:W-:Y:S05]  /*b140*/  BSYNC B1 ;  /* 0x0000000000017941 */ /* 0x000fea0003800000 */
.L_x_351:
        /* <DEDUP_REMOVED lines=11> */
.L_x_354:
[----:B------:R-:W-:Y:S05]  /*b200*/  BSYNC B1 ;  /* 0x0000000000017941 */ /* 0x000fea0003800000 */
.L_x_353:
        /* <DEDUP_REMOVED lines=9> */
.L_x_356:
[----:B------:R-:W-:Y:S05]  /*b2a0*/  BSYNC B1 ;  /* 0x0000000000017941 */ /* 0x000fea0003800000 */
.L_x_355:
        /* <DEDUP_REMOVED lines=11> */
.L_x_358:
[----:B------:R-:W-:Y:S05]  /*b360*/  BSYNC B1 ;  /* 0x0000000000017941 */ /* 0x000fea0003800000 */
.L_x_357:
        /* <DEDUP_REMOVED lines=9> */
.L_x_360:
[----:B------:R-:W-:Y:S05]  /*b400*/  BSYNC B1 ;  /* 0x0000000000017941 */ /* 0x000fea0003800000 */
.L_x_359:
        /* <DEDUP_REMOVED lines=11> */
.L_x_362:
[----:B------:R-:W-:Y:S05]  /*b4c0*/  BSYNC B1 ;  /* 0x0000000000017941 */ /* 0x000fea0003800000 */
.L_x_361:
        /* <DEDUP_REMOVED lines=9> */
.L_x_364:
[----:B------:R-:W-:Y:S05]  /*b560*/  BSYNC B1 ;  /* 0x0000000000017941 */ /* 0x000fea0003800000 */
.L_x_363:
        /* <DEDUP_REMOVED lines=11> */
.L_x_366:
[----:B------:R-:W-:Y:S05]  /*b620*/  BSYNC B1 ;  /* 0x0000000000017941 */ /* 0x000fea0003800000 */
.L_x_365:
        /* <DEDUP_REMOVED lines=9> */
.L_x_368:
[----:B------:R-:W-:Y:S05]  /*b6c0*/  BSYNC B1 ;  /* 0x0000000000017941 */ /* 0x000fea0003800000 */
.L_x_367:
        /* <DEDUP_REMOVED lines=11> */
.L_x_370:
[----:B------:R-:W-:Y:S05]  /*b780*/  BSYNC B1 ;  /* 0x0000000000017941 */ /* 0x000fea0003800000 */
.L_x_369:
        /* <DEDUP_REMOVED lines=9> */
.L_x_372:
[----:B------:R-:W-:Y:S05]  /*b820*/  BSYNC B1 ;  /* 0x0000000000017941 */ /* 0x000fea0003800000 */
.L_x_371:
        /* <DEDUP_REMOVED lines=11> */
.L_x_374:
[----:B------:R-:W-:Y:S05]  /*b8e0*/  BSYNC B1 ;  /* 0x0000000000017941 */ /* 0x000fea0003800000 */
.L_x_373:
        /* <DEDUP_REMOVED lines=9> */
.L_x_376:
[----:B------:R-:W-:Y:S05]  /*b980*/  BSYNC B1 ;  /* 0x0000000000017941 */ /* 0x000fea0003800000 */
.L_x_375:
        /* <DEDUP_REMOVED lines=11> */
.L_x_378:
[----:B------:R-:W-:Y:S05]  /*ba40*/  BSYNC B1 ;  /* 0x0000000000017941 */ /* 0x000fea0003800000 */
.L_x_377:
        /* <DEDUP_REMOVED lines=9> */
.L_x_380:
[----:B------:R-:W-:Y:S05]  /*bae0*/  BSYNC B1 ;  /* 0x0000000000017941 */ /* 0x000fea0003800000 */
.L_x_379:
        /* <DEDUP_REMOVED lines=11> */
.L_x_382:
[----:B------:R-:W-:Y:S05]  /*bba0*/  BSYNC B1 ;  /* 0x0000000000017941 */ /* 0x000fea0003800000 */
.L_x_381:
        /* <DEDUP_REMOVED lines=9> */
.L_x_384:
[----:B------:R-:W-:Y:S05]  /*bc40*/  BSYNC B1 ;  /* 0x0000000000017941 */ /* 0x000fea0003800000 */
.L_x_383:
        /* <DEDUP_REMOVED lines=11> */
.L_x_386:
[----:B------:R-:W-:Y:S05]  /*bd00*/  BSYNC B1 ;  /* 0x0000000000017941 */ /* 0x000fea0003800000 */
.L_x_385:
        /* <DEDUP_REMOVED lines=9> */
.L_x_388:
[----:B------:R-:W-:Y:S05]  /*bda0*/  BSYNC B1 ;  /* 0x0000000000017941 */ /* 0x000fea0003800000 */
.L_x_387:
        /* <DEDUP_REMOVED lines=11> */
.L_x_390:
[----:B------:R-:W-:Y:S05]  /*be60*/  BSYNC B1 ;  /* 0x0000000000017941 */ /* 0x000fea0003800000 */
.L_x_389:
        /* <DEDUP_REMOVED lines=9> */
.L_x_392:
[----:B------:R-:W-:Y:S05]  /*bf00*/  BSYNC B1 ;  /* 0x0000000000017941 */ /* 0x000fea0003800000 */
.L_x_391:
        /* <DEDUP_REMOVED lines=11> */
.L_x_394:
[----:B------:R-:W-:Y:S05]  /*bfc0*/  BSYNC B1 ;  /* 0x0000000000017941 */ /* 0x000fea0003800000 */
.L_x_393:
        /* <DEDUP_REMOVED lines=9> */
.L_x_396:
[----:B------:R-:W-:Y:S05]  /*c060*/  BSYNC B1 ;  /* 0x0000000000017941 */ /* 0x000fea0003800000 */
.L_x_395:
        /* <DEDUP_REMOVED lines=11> */
.L_x_398:
[----:B------:R-:W-:Y:S05]  /*c120*/  BSYNC B1 ;  /* 0x0000000000017941 */ /* 0x000fea0003800000 */
.L_x_397:
        /* <DEDUP_REMOVED lines=9> */
.L_x_400:
[----:B------:R-:W-:Y:S05]  /*c1c0*/  BSYNC B1 ;  /* 0x0000000000017941 */ /* 0x000fea0003800000 */
.L_x_399:
        /* <DEDUP_REMOVED lines=11> */
.L_x_402:
[----:B------:R-:W-:Y:S05]  /*c280*/  BSYNC B1 ;  /* 0x0000000000017941 */ /* 0x000fea0003800000 */
.L_x_401:
        /* <DEDUP_REMOVED lines=9> */
.L_x_404:
[----:B------:R-:W-:Y:S05]  /*c320*/  BSYNC B1 ;  /* 0x0000000000017941 */ /* 0x000fea0003800000 */
.L_x_403:
        /* <DEDUP_REMOVED lines=11> */
.L_x_406:
[----:B------:R-:W-:Y:S05]  /*c3e0*/  BSYNC B1 ;  /* 0x0000000000017941 */ /* 0x000fea0003800000 */
.L_x_405:
        /* <DEDUP_REMOVED lines=9> */
.L_x_408:
[----:B------:R-:W-:Y:S05]  /*c480*/  BSYNC B1 ;  /* 0x0000000000017941 */ /* 0x000fea0003800000 */
.L_x_407:
        /* <DEDUP_REMOVED lines=11> */
.L_x_410:
[----:B------:R-:W-:Y:S05]  /*c540*/  BSYNC B1 ;  /* 0x0000000000017941 */ /* 0x000fea0003800000 */
.L_x_409:
        /* <DEDUP_REMOVED lines=9> */
.L_x_412:
[----:B------:R-:W-:Y:S05]  /*c5e0*/  BSYNC B1 ;  /* 0x0000000000017941 */ /* 0x000fea0003800000 */
.L_x_411:
        /* <DEDUP_REMOVED lines=11> */
.L_x_414:
[----:B------:R-:W-:Y:S05]  /*c6a0*/  BSYNC B1 ;  /* 0x0000000000017941 */ /* 0x000fea0003800000 */
.L_x_413:
        /* <DEDUP_REMOVED lines=9> */
.L_x_416:
[----:B------:R-:W-:Y:S05]  /*c740*/  BSYNC B1 ;  /* 0x0000000000017941 */ /* 0x000fea0003800000 */
.L_x_415:
        /* <DEDUP_REMOVED lines=11> */
.L_x_418:
[----:B------:R-:W-:Y:S05]  /*c800*/  BSYNC B1 ;  /* 0x0000000000017941 */ /* 0x000fea0003800000 */
.L_x_417:
        /* <DEDUP_REMOVED lines=9> */
.L_x_420:
[----:B------:R-:W-:Y:S05]  /*c8a0*/  BSYNC B1 ;  /* 0x0000000000017941 */ /* 0x000fea0003800000 */
.L_x_419:
        /* <DEDUP_REMOVED lines=11> */
.L_x_422:
[----:B------:R-:W-:Y:S05]  /*c960*/  BSYNC B1 ;  /* 0x0000000000017941 */ /* 0x000fea0003800000 */
.L_x_421:
        /* <DEDUP_REMOVED lines=9> */
.L_x_424:
[----:B------:R-:W-:Y:S05]  /*ca00*/  BSYNC B1 ;  /* 0x0000000000017941 */ /* 0x000fea0003800000 */
.L_x_423:
        /* <DEDUP_REMOVED lines=11> */
.L_x_426:
[----:B------:R-:W-:Y:S05]  /*cac0*/  BSYNC B1 ;  /* 0x0000000000017941 */ /* 0x000fea0003800000 */
.L_x_425:
        /* <DEDUP_REMOVED lines=9> */
.L_x_428:
[----:B------:R-:W-:Y:S05]  /*cb60*/  BSYNC B1 ;  /* 0x0000000000017941 */ /* 0x000fea0003800000 */
.L_x_427:
        /* <DEDUP_REMOVED lines=11> */
.L_x_430:
[----:B------:R-:W-:Y:S05]  /*cc20*/  BSYNC B1 ;  /* 0x0000000000017941 */ /* 0x000fea0003800000 */
.L_x_429:
        /* <DEDUP_REMOVED lines=9> */
.L_x_432:
[----:B------:R-:W-:Y:S05]  /*ccc0*/  BSYNC B1 ;  /* 0x0000000000017941 */ /* 0x000fea0003800000 */
.L_x_431:
        /* <DEDUP_REMOVED lines=11> */
.L_x_434:
[----:B------:R-:W-:Y:S05]  /*cd80*/  BSYNC B1 ;  /* 0x0000000000017941 */ /* 0x000fea0003800000 */
.L_x_433:
        /* <DEDUP_REMOVED lines=9> */
.L_x_436:
[----:B------:R-:W-:Y:S05]  /*ce20*/  BSYNC B1 ;  /* 0x0000000000017941 */ /* 0x000fea0003800000 */
.L_x_435:
        /* <DEDUP_REMOVED lines=11> */
.L_x_438:
[----:B------:R-:W-:Y:S05]  /*cee0*/  BSYNC B1 ;  /* 0x0000000000017941 */ /* 0x000fea0003800000 */
.L_x_437:
        /* <DEDUP_REMOVED lines=9> */
.L_x_440:
[----:B------:R-:W-:Y:S05]  /*cf80*/  BSYNC B1 ;  /* 0x0000000000017941 */ /* 0x000fea0003800000 */
.L_x_439:
        /* <DEDUP_REMOVED lines=11> */
.L_x_442:
[----:B------:R-:W-:Y:S05]  /*d040*/  BSYNC B1 ;  /* 0x0000000000017941 */ /* 0x000fea0003800000 */
.L_x_441:
        /* <DEDUP_REMOVED lines=9> */
.L_x_444:
[----:B------:R-:W-:Y:S05]  /*d0e0*/  BSYNC B1 ;  /* 0x0000000000017941 */ /* 0x000fea0003800000 */
.L_x_443:
        /* <DEDUP_REMOVED lines=11> */
.L_x_446:
[----:B------:R-:W-:Y:S05]  /*d1a0*/  BSYNC B1 ;  /* 0x0000000000017941 */ /* 0x000fea0003800000 */
.L_x_445:
        /* <DEDUP_REMOVED lines=9> */
.L_x_448:
[----:B------:R-:W-:Y:S05]  /*d240*/  BSYNC B1 ;  /* 0x0000000000017941 */ /* 0x000fea0003800000 */
.L_x_447:
        /* <DEDUP_REMOVED lines=11> */
.L_x_450:
[----:B------:R-:W-:Y:S05]  /*d300*/  BSYNC B1 ;  /* 0x0000000000017941 */ /* 0x000fea0003800000 */
.L_x_449:
        /* <DEDUP_REMOVED lines=9> */
.L_x_452:
[----:B------:R-:W-:Y:S05]  /*d3a0*/  BSYNC B1 ;  /* 0x0000000000017941 */ /* 0x000fea0003800000 */
.L_x_451:
        /* <DEDUP_REMOVED lines=11> */
.L_x_454:
[----:B------:R-:W-:Y:S05]  /*d460*/  BSYNC B1 ;  /* 0x0000000000017941 */ /* 0x000fea0003800000 */
.L_x_453:
        /* <DEDUP_REMOVED lines=9> */
.L_x_456:
[----:B------:R-:W-:Y:S05]  /*d500*/  BSYNC B1 ;  /* 0x0000000000017941 */ /* 0x000fea0003800000 */
.L_x_455:
        /* <DEDUP_REMOVED lines=11> */
.L_x_458:
[----:B------:R-:W-:Y:S05]  /*d5c0*/  BSYNC B1 ;  /* 0x0000000000017941 */ /* 0x000fea0003800000 */
.L_x_457:
        /* <DEDUP_REMOVED lines=9> */
.L_x_460:
[----:B------:R-:W-:Y:S05]  /*d660*/  BSYNC B1 ;  /* 0x0000000000017941 */ /* 0x000fea0003800000 */
.L_x_459:
        /* <DEDUP_REMOVED lines=11> */
.L_x_462:
[----:B------:R-:W-:Y:S05]  /*d720*/  BSYNC B1 ;  /* 0x0000000000017941 */ /* 0x000fea0003800000 */
.L_x_461:
        /* <DEDUP_REMOVED lines=9> */
.L_x_464:
[----:B------:R-:W-:Y:S05]  /*d7c0*/  BSYNC B1 ;  /* 0x0000000000017941 */ /* 0x000fea0003800000 */
.L_x_463:
        /* <DEDUP_REMOVED lines=11> */
.L_x_466:
[----:B------:R-:W-:Y:S05]  /*d880*/  BSYNC B1 ;  /* 0x0000000000017941 */ /* 0x000fea0003800000 */
.L_x_465:
        /* <DEDUP_REMOVED lines=9> */
.L_x_468:
[----:B------:R-:W-:Y:S05]  /*d920*/  BSYNC B1 ;  /* 0x0000000000017941 */ /* 0x000fea0003800000 */
.L_x_467:
        /* <DEDUP_REMOVED lines=11> */
.L_x_470:
[----:B------:R-:W-:Y:S05]  /*d9e0*/  BSYNC B1 ;  /* 0x0000000000017941 */ /* 0x000fea0003800000 */
.L_x_469:
        /* <DEDUP_REMOVED lines=9> */
.L_x_472:
[----:B------:R-:W-:Y:S05]  /*da80*/  BSYNC B1 ;  /* 0x0000000000017941 */ /* 0x000fea0003800000 */
.L_x_471:
        /* <DEDUP_REMOVED lines=11> */
.L_x_474:
[----:B------:R-:W-:Y:S05]  /*db40*/  BSYNC B1 ;  /* 0x0000000000017941 */ /* 0x000fea0003800000 */
.L_x_473:
        /* <DEDUP_REMOVED lines=9> */
.L_x_476:
[----:B------:R-:W-:Y:S05]  /*dbe0*/  BSYNC B1 ;  /* 0x0000000000017941 */ /* 0x000fea0003800000 */
.L_x_475:
        /* <DEDUP_REMOVED lines=11> */
.L_x_478:
[----:B------:R-:W-:Y:S05]  /*dca0*/  BSYNC B1 ;  /* 0x0000000000017941 */ /* 0x000fea0003800000 */
.L_x_477:
        /* <DEDUP_REMOVED lines=9> */
.L_x_480:
[----:B------:R-:W-:Y:S05]  /*dd40*/  BSYNC B1 ;  /* 0x0000000000017941 */ /* 0x000fea0003800000 */
.L_x_479:
        /* <DEDUP_REMOVED lines=11> */
.L_x_482:
[----:B------:R-:W-:Y:S05]  /*de00*/  BSYNC B1 ;  /* 0x0000000000017941 */ /* 0x000fea0003800000 */
.L_x_481:
        /* <DEDUP_REMOVED lines=9> */
.L_x_484:
[----:B------:R-:W-:Y:S05]  /*dea0*/  BSYNC B1 ;  /* 0x0000000000017941 */ /* 0x000fea0003800000 */
.L_x_483:
[----:B------:R-:W-:Y:S01]  /*deb0*/  ISETP.LT.OR P4, PT, R0, 0xe2, !P0 ;  /* 0x000000e20000780c */ /* 0x000fe20004781670 */
[----:B-1----:R-:W-:Y:S01]  /*dec0*/  @!P5 IMAD R3, R34, R17, R2 ;  /* 0x000000112203d224 */ /* 0x002fe200078e0202 */
[----:B------:R-:W-:Y:S01]  /*ded0*/  ULDC.64 UR4, c[0x0][0x208] ;  /* 0x0000820000047ab9 */ /* 0x000fe20000000a00 */
[----:B------:R-:W-:Y:S03]  /*dee0*/  BSSY B1, `(.L_x_485) ;  /* 0x0000009000017945 */ /* 0x000fe60003800000 */
[----:B------:R1:W-:Y:S01]  /*def0*/  @!P5 STG.E.U8 desc[UR4][R8.64+0xe0], R3 ;  /* 0x0000e0030800d986 */ /* 0x0003e2000c101104 */
[C---:B------:R-:W-:Y:S02]  /*df00*/  ISETP.LT.OR P5, PT, R0.reuse, 0xe9, !P3 ;  /* 0x000000e90000780c */ /* 0x040fe40005fa1670 */
[----:B------:R-:W-:-:S04]  /*df10*/  ISETP.LT.OR P3, PT, R0, 0xea, !P3 ;  /* 0x000000ea0000780c */ /* 0x000fc80005f61670 */
[----:B------:R-:W-:Y:S09]  /*df20*/  @P4 BRA `(.L_x_486) ;  /* 0x0000000000104947 */ /* 0x000ff20003800000 */
[----:B------:R-:W-:Y:S02]  /*df30*/  ULDC.64 UR4, c[0x0][0x208] ;  /* 0x0000820000047ab9 */ /* 0x000fe40000000a00 */
[----:B------:R-:W1:Y:S02]  /*df40*/  LDG.E.U8 R16, desc[UR4][R20.64+0xe1] ;  /* 0x0000e10414107981 */ /* 0x000e64000c1e1100 */
[----:B-1----:R-:W-:-:S05]  /*df50*/  PRMT R3, R16, 0x8880, RZ ;  /* 0x0000888010037816 */ /* 0x002fca00000000ff */
[----:B------:R-:W-:-:S07]  /*df60*/  IMAD R2, R3, R18, RZ ;  /* 0x0000001203027224 */ /* 0x000fce00078e02ff */
.L_x_486:
[----:B------:R-:W-:Y:S05]  /*df70*/  BSYNC B1 ;  /* 0x0000000000017941 */ /* 0x000fea0003800000 */
.L_x_485:
        /* <DEDUP_REMOVED lines=9> */
.L_x_488:
[----:B------:R-:W-:Y:S05]  /*e010*/  BSYNC B1 ;  /* 0x0000000000017941 */ /* 0x000fea0003800000 */
.L_x_487:
[----:B-1----:R-:W-:Y:S01]  /*e020*/  @!P5 IMAD R3, R36, R17, R2 ;  /* 0x000000112403d224 */ /* 0x002fe200078e0202 */
        /* <DEDUP_REMOVED lines=8> */
.L_x_490:
[----:B------:R-:W-:Y:S05]  /*e0b0*/  BSYNC B1 ;  /* 0x0000000000017941 */ /* 0x000fea0003800000 */
.L_x_489:
[C---:B------:R-:W-:Y:S01]  /*e0c0*/  ISETP.LT.OR P4, PT, R0.reuse, 0xe9, !P0 ;  /* 0x000000e90000780c */ /* 0x040fe20004781670 */
[----:B------:R-:W-:Y:S01]  /*e0d0*/  @!P3 IMAD R37, R37, R17, R2 ;  /* 0x000000112525b224 */ /* 0x000fe200078e0202 */
[----:B------:R-:W-:Y:S01]  /*e0e0*/  ULDC.64 UR4, c[0x0][0x208] ;  /* 0x0000820000047ab9 */ /* 0x000fe20000000a00 */
[----:B------:R-:W-:Y:S01]  /*e0f0*/  BSSY B1, `(.L_x_491) ;  /* 0x000000a000017945 */ /* 0x000fe20003800000 */
[C---:B------:R-:W-:Y:S02]  /*e100*/  ISETP.LT.OR P0, PT, R0.reuse, 0xea, !P0 ;  /* 0x000000ea0000780c */ /* 0x040fe40004701670 */
        /* <DEDUP_REMOVED lines=8> */
.L_x_492:
[----:B------:R-:W-:Y:S05]  /*e190*/  BSYNC B1 ;  /* 0x0000000000017941 */ /* 0x000fea0003800000 */
.L_x_491:
        /* <DEDUP_REMOVED lines=9> */
.L_x_494:
[----:B------:R-:W-:Y:S05]  /*e230*/  BSYNC B1 ;  /* 0x0000000000017941 */ /* 0x000fea0003800000 */
.L_x_493:
        /* <DEDUP_REMOVED lines=9> */
.L_x_496:
[----:B------:R-:W-:Y:S05]  /*e2d0*/  BSYNC B1 ;  /* 0x0000000000017941 */ /* 0x000fea0003800000 */
.L_x_495:
        /* <DEDUP_REMOVED lines=9> */
.L_x_498:
[----:B------:R-:W-:Y:S05]  /*e370*/  BSYNC B1 ;  /* 0x0000000000017941 */ /* 0x000fea0003800000 */
.L_x_497:
[C---:B------:R-:W-:Y:S01]  /*e380*/  ISETP.LT.OR P4, PT, R0.reuse, 0xe1, !P2 ;  /* 0x000000e10000780c */ /* 0x040fe20005781670 */
[----:B------:R-:W-:Y:S01]  /*e390*/  @!P3 IMAD R25, R25, R17, R2 ;  /* 0x000000111919b224 */ /* 0x000fe200078e0202 */
[----:B------:R-:W-:Y:S01]  /*e3a0*/  ULDC.64 UR4, c[0x0][0x208] ;  /* 0x0000820000047ab9 */ /* 0x000fe20000000a00 */
[----:B------:R-:W-:Y:S01]  /*e3b0*/  BSSY B1, `(.L_x_499) ;  /* 0x000000b000017945 */ /* 0x000fe20003800000 */
[C---:B------:R-:W-:Y:S02]  /*e3c0*/  ISETP.LT.OR P0, PT, R0.reuse, 0xe2, !P2 ;  /* 0x000000e20000780c */ /* 0x040fe40005701670 */
[----:B------:R0:W-:Y:S01]  /*e3d0*/  @!P3 STG.E.U8 desc[UR4][R4.64+0xe1], R25 ;  /* 0x0000e1190400b986 */ /* 0x0001e2000c101104 */
[C---:B------:R-:W-:Y:S02]  /*e3e0*/  ISETP.LT.OR P3, PT, R0.reuse, 0xe9, !P1 ;  /* 0x000000e90000780c */ /* 0x040fe40004f61670 */
[C---:B------:R-:W-:Y:S02]  /*e3f0*/  ISETP.LT.OR P1, PT, R0.reuse, 0xea, !P1 ;  /* 0x000000ea0000780c */ /* 0x040fe40004f21670 */
[----:B------:R-:W-:-:S02]  /*e400*/  ISETP.LT.OR P5, PT, R0, 0xe9, !P2 ;  /* 0x000000e90000780c */ /* 0x000fc400057a1670 */
[----:B------:R-:W-:Y:S11]  /*e410*/  @P4 BRA `(.L_x_500) ;  /* 0x0000000000104947 */ /* 0x000ff60003800000 */
[----:B------:R-:W-:Y:S02]  /*e420*/  ULDC.64 UR4, c[0x0][0x208] ;  /* 0x0000820000047ab9 */ /* 0x000fe40000000a00 */
[----:B------:R-:W1:Y:S02]  /*e430*/  LDG.E.U8 R16, desc[UR4][R12.64+0xe0] ;  /* 0x0000e0040c107981 */ /* 0x000e64000c1e1100 */
[----:B-1----:R-:W-:-:S05]  /*e440*/  PRMT R3, R16, 0x8880, RZ ;  /* 0x0000888010037816 */ /* 0x002fca00000000ff */
[----:B------:R-:W-:-:S07]  /*e450*/  IMAD R2, R3, R18, RZ ;  /* 0x0000001203027224 */ /* 0x000fce00078e02ff */
.L_x_500:
[----:B------:R-:W-:Y:S05]  /*e460*/  BSYNC B1 ;  /* 0x0000000000017941 */ /* 0x000fea0003800000 */
.L_x_499:
        /* <DEDUP_REMOVED lines=9> */
.L_x_502:
[----:B------:R-:W-:Y:S05]  /*e500*/  BSYNC B1 ;  /* 0x0000000000017941 */ /* 0x000fea0003800000 */
.L_x_501:
        /* <DEDUP_REMOVED lines=9> */
.L_x_504:
[----:B------:R-:W-:Y:S05]  /*e5a0*/  BSYNC B1 ;  /* 0x0000000000017941 */ /* 0x000fea0003800000 */
.L_x_503:
        /* <DEDUP_REMOVED lines=9> */
.L_x_506:
[----:B------:R-:W-:Y:S05]  /*e640*/  BSYNC B1 ;  /* 0x0000000000017941 */ /* 0x000fea0003800000 */
.L_x_505:
        /* <DEDUP_REMOVED lines=9> */
.L_x_508:
[----:B------:R-:W-:Y:S05]  /*e6e0*/  BSYNC B1 ;  /* 0x0000000000017941 */ /* 0x000fea0003800000 */
.L_x_507:
[----:B------:R-:W-:Y:S01]  /*e6f0*/  ISETP.LT.OR P2, PT, R0, 0xea, !P2 ;  /* 0x000000ea0000780c */ /* 0x000fe20005741670 */
[----:B-1----:R-:W-:Y:S01]  /*e700*/  @!P5 IMAD R3, R30, R17, R2 ;  /* 0x000000111e03d224 */ /* 0x002fe200078e0202 */
[----:B------:R-:W-:Y:S01]  /*e710*/  ULDC.64 UR4, c[0x0][0x208] ;  /* 0x0000820000047ab9 */ /* 0x000fe20000000a00 */
[----:B------:R-:W-:Y:S03]  /*e720*/  BSSY B1, `(.L_x_509) ;  /* 0x0000007000017945 */ /* 0x000fe60003800000 */
[----:B------:R1:W-:Y:S07]  /*e730*/  @!P5 STG.E.U8 desc[UR4][R10.64+0xe8], R3 ;  /* 0x0000e8030a00d986 */ /* 0x0003ee000c101104 */
[----:B------:R-:W-:Y:S05]  /*e740*/  @P2 BRA `(.L_x_510) ;  /* 0x0000000000102947 */ /* 0x000fea0003800000 */
[----:B------:R-:W-:Y:S02]  /*e750*/  ULDC.64 UR4, c[0x0][0x208] ;  /* 0x0000820000047ab9 */ /* 0x000fe40000000a00 */
[----:B------:R-:W1:Y:S02]  /*e760*/  LDG.E.U8 R16, desc[UR4][R12.64+0xe9] ;  /* 0x0000e9040c107981 */ /* 0x000e64000c1e1100 */
[----:B-1----:R-:W-:-:S05]  /*e770*/  PRMT R3, R16, 0x8880, RZ ;  /* 0x0000888010037816 */ /* 0x002fca00000000ff */
[----:B------:R-:W-:-:S07]  /*e780*/  IMAD R2, R3, R18, RZ ;  /* 0x0000001203027224 */ /* 0x000fce00078e02ff */
.L_x_510:
[----:B------:R-:W-:Y:S05]  /*e790*/  BSYNC B1 ;  /* 0x0000000000017941 */ /* 0x000fea0003800000 */
.L_x_509:
[----:B------:R-:W-:Y:S01]  /*e7a0*/  IMAD R31, R31, R17, R2 ;  /* 0x000000111f1f7224 */ /* 0x000fe200078e0202 */
[----:B------:R-:W-:Y:S06]  /*e7b0*/  @P2 BRA `(.L_x_511) ;  /* 0x0000003000002947 */ /* 0x000fec0003800000 */
[----:B------:R-:W-:Y:S02]  /*e7c0*/  ULDC.64 UR4, c[0x0][0x208] ;  /* 0x0000820000047ab9 */ /* 0x000fe40000000a00 */
[----:B------:R0:W-:Y:S01]  /*e7d0*/  STG.E.U8 desc[UR4][R10.64+0xe9], R31 ;  /* 0x0000e91f0a007986 */ /* 0x0001e2000c101104 */
[----:B------:R-:W-:Y:S05]  /*e7e0*/  BRA `(.L_x_511) ;  /* 0x0000002c00f47947 */ /* 0x000fea0003800000 */
.L_x_30:
[----:B------:R-:W3:Y:S04]  /*e7f0*/  LDL.LU R2, [R1+0x80] ;  /* 0x0000800001027983 */ /* 0x000ee80000300800 */
[----:B------:R-:W4:Y:S04]  /*e800*/  LDL.LU R21, [R1+0x84] ;  /* 0x0000840001157983 */ /* 0x000f280000300800 */
[----:B------:R-:W5:Y:S04]  /*e810*/  LDL.LU R20, [R1+0x88] ;  /* 0x0000880001147983 */ /* 0x000f680000300800 */
[----:B------:R-:W2:Y:S04]  /*e820*/  LDL.LU R12, [R1+0x8c] ;  /* 0x00008c00010c7983 */ /* 0x000ea80000300800 */
[----:B------:R-:W4:Y:S04]  /*e830*/  LDL.LU R3, [R1+0x90] ;  /* 0x0000900001037983 */ /* 0x000f280000300800 */
[----:B------:R-:W2:Y:S04]  /*e840*/  LDL.LU R15, [R1+0x94] ;  /* 0x00009400010f7983 */ /* 0x000ea80000300800 */
[----:B------:R-:W2:Y:S01]  /*e850*/  LDL.LU R14, [R1+0x98] ;  /* 0x00009800010e7983 */ /* 0x000ea20000300800 */
[C---:B------:R-:W-:Y:S01]  /*e860*/  ISETP.GE.AND P2, PT, R19.reuse, 0x1, PT ;  /* 0x000000011300780c */ /* 0x040fe20003f46270 */
[----:B------:R-:W-:Y:S01]  /*e870*/  ULDC.64 UR4, c[0x0][0x208] ;  /* 0x0000820000047ab9 */ /* 0x000fe20000000a00 */
[----:B------:R-:W-:Y:S01]  /*e880*/  ISETP.GE.AND P3, PT, R19, 0x9, PT ;  /* 0x000000091300780c */ /* 0x000fe20003f66270 */
[----:B------:R-:W2:Y:S01]  /*e890*/  LDL.LU R13, [R1+0x9c] ;  /* 0x00009c00010d7983 */ /* 0x000ea20000300800 */
[----:B------:R-:W-:-:S02]  /*e8a0*/  ISETP.LT.OR P0, PT, R0, 0x1, !P2 ;  /* 0x000000010000780c */ /* 0x000fc40005701670 */
[C---:B------:R-:W-:Y:S01]  /*e8b0*/  ISETP.LT.OR P4, PT, R0.reuse, 0xa, !P2 ;  /* 0x0000000a0000780c */ /* 0x040fe20005781670 */
[----:B------:R-:W2:Y:S01]  /*e8c0*/  LDL.LU R227, [R1+0x74] ;  /* 0x0000740001e37983 */ /* 0x000ea20000300800 */
[----:B------:R-:W-:-:S03]  /*e8d0*/  ISETP.LT.OR P1, PT, R0, 0x9, !P2 ;  /* 0x000000090000780c */ /* 0x000fc60005721670 */
[----:B------:R-:W2:Y:S06]  /*e8e0*/  LDL.LU R226, [R1+0x78] ;  /* 0x0000780001e27983 */ /* 0x000eac0000300800 */
[----:B---3--:R-:W-:-:S05]  /*e8f0*/  @!P0 IMAD R2, R2, R17, RZ ;  /* 0x0000001102028224 */ /* 0x008fca00078e02ff */
[----:B------:R0:W-:Y:S01]  /*e900*/  @!P0 STG.E.U8 desc[UR4][R6.64], R2 ;  /* 0x0000000206008986 */ /* 0x0001e2000c101104 */
[----:B------:R-:W-:Y:S01]  /*e910*/  ISETP.LT.OR P0, PT, R0, 0x2, !P2 ;  /* 0x000000020000780c */ /* 0x000fe20005701670 */
[----:B----4-:R-:W-:-:S12]  /*e920*/  @!P1 IMAD R3, R3, R17, RZ ;  /* 0x0000001103039224 */ /* 0x010fd800078e02ff */
[----:B0-----:R-:W-:-:S05]  /*e930*/  @!P0 IMAD R2, R21, R17, RZ ;  /* 0x0000001115028224 */ /* 0x001fca00078e02ff */
[----:B------:R5:W-:Y:S01]  /*e940*/  @!P0 STG.E.U8 desc[UR4][R6.64+0x1], R2 ;  /* 0x0000010206008986 */ /* 0x000be2000c101104 */
[----:B------:R-:W-:-:S13]  /*e950*/  ISETP.LT.OR P0, PT, R0, 0x1, !P3 ;  /* 0x000000010000780c */ /* 0x000fda0005f01670 */
[----:B-----5:R-:W-:-:S05]  /*e960*/  @!P0 IMAD R2, R20, R17, RZ ;  /* 0x0000001114028224 */ /* 0x020fca00078e02ff */
[----:B------:R2:W-:Y:S01]  /*e970*/  @!P0 STG.E.U8 desc[UR4][R8.64], R2 ;  /* 0x0000000208008986 */ /* 0x0005e2000c101104 */
[----:B------:R-:W-:Y:S01]  /*e980*/  ISETP.LT.OR P0, PT, R0, 0x2, !P3 ;  /* 0x000000020000780c */ /* 0x000fe20005f01670 */
[----:B--2---:R-:W-:-:S12]  /*e990*/  @!P4 IMAD R2, R15, R17, RZ ;  /* 0x000000110f02c224 */ /* 0x004fd800078e02ff */
[----:B------:R-:W-:-:S05]  /*e9a0*/  @!P0 IMAD R12, R12, R17, RZ ;  /* 0x000000110c0c8224 */ /* 0x000fca00078e02ff */
[----:B------:R0:W-:Y:S01]  /*e9b0*/  @!P0 STG.E.U8 desc[UR4][R8.64+0x1], R12 ;  /* 0x0000010c08008986 */ /* 0x0001e2000c101104 */
[----:B------:R-:W-:-:S03]  /*e9c0*/  ISETP.LT.OR P0, PT, R0, 0x9, !P3 ;  /* 0x000000090000780c */ /* 0x000fc60005f01670 */
[----:B------:R1:W-:Y:S04]  /*e9d0*/  @!P4 STG.E.U8 desc[UR4][R6.64+0x9], R2 ;  /* 0x000009020600c986 */ /* 0x0003e8000c101104 */
[----:B------:R-:W-:Y:S04]  /*e9e0*/  @!P1 STG.E.U8 desc[UR4][R6.64+0x8], R3 ;  /* 0x0000080306009986 */ /* 0x000fe8000c101104 */
[----:B0-----:R-:W2:Y:S01]  /*e9f0*/  LDL.LU R12, [R1+0x70] ;  /* 0x00007000010c7983 */ /* 0x001ea20000300800 */
[----:B------:R-:W-:Y:S02]  /*ea00*/  ISETP.GE.AND P1, PT, R19, 0x81, PT ;  /* 0x000000811300780c */ /* 0x000fe40003f26270 */
[----:B------:R-:W-:Y:S01]  /*ea10*/  ISETP.LT.OR P4, PT, R0, 0xa, !P3 ;  /* 0x0000000a0000780c */ /* 0x000fe20005f81670 */
[----:B-1----:R-:W-:Y:S01]  /*ea20*/  @!P0 IMAD R2, R14, R17, RZ ;  /* 0x000000110e028224 */ /* 0x002fe200078e02ff */
[----:B------:R-:W-:-:S04]  /*ea30*/  ISETP.LT.OR P5, PT, R0, 0x1, !P1 ;  /* 0x000000010000780c */ /* 0x000fc80004fa1670 */
[----:B------:R0:W-:Y:S04]  /*ea40*/  @!P0 STG.E.U8 desc[UR4][R8.64+0x8], R2 ;  /* 0x0000080208008986 */ /* 0x0001e8000c101104 */
[----:B0-----:R-:W3:Y:S03]  /*ea50*/  LDL.LU R2, [R1+0x60] ;  /* 0x0000600001027983 */ /* 0x001ee60000300800 */
[----:B------:R-:W-:Y:S01]  /*ea60*/  @!P4 IMAD R3, R13, R17, RZ ;  /* 0x000000110d03c224 */ /* 0x000fe200078e02ff */
[----:B------:R-:W4:Y:S04]  /*ea70*/  LDL.LU R225, [R1+0x7c] ;  /* 0x00007c0001e17983 */ /* 0x000f280000300800 */
[----:B------:R-:W5:Y:S04]  /*ea80*/  LDL.LU R224, [R1+0x40] ;  /* 0x0000400001e07983 */ /* 0x000f680000300800 */
[----:B------:R-:W5:Y:S04]  /*ea90*/  LDL.LU R23, [R1+0x44] ;  /* 0x0000440001177983 */ /* 0x000f680000300800 */
[----:B------:R-:W5:Y:S04]  /*eaa0*/  LDL.LU R22, [R1+0x48] ;  /* 0x0000480001167983 */ /* 0x000f680000300800 */
[----:B------:R-:W5:Y:S01]  /*eab0*/  LDL.LU R21, [R1+0x4c] ;  /* 0x00004c0001157983 */ /* 0x000f620000300800 */
[----:B------:R-:W-:-:S03]  /*eac0*/  ISETP.GE.AND P0, PT, R19, 0x89, PT ;  /* 0x000000891300780c */ /* 0x000fc60003f06270 */
[----:B------:R-:W5:Y:S04]  /*ead0*/  LDL.LU R20, [R1+0x50] ;  /* 0x0000500001147983 */ /* 0x000f680000300800 */
[----:B------:R-:W5:Y:S04]  /*eae0*/  LDL.LU R15, [R1+0x54] ;  /* 0x00005400010f7983 */ /* 0x000f680000300800 */
[----:B------:R-:W5:Y:S04]  /*eaf0*/  LDL.LU R14, [R1+0x58] ;  /* 0x00005800010e7983 */ /* 0x000f680000300800 */
[----:B------:R-:W5:Y:S04]  /*eb00*/  LDL.LU R13, [R1+0x5c] ;  /* 0x00005c00010d7983 */ /* 0x000f680000300800 */
[----:B------:R-:W2:Y:S04]  /*eb10*/  LDL.LU R19, [R1+0x6c] ;  /* 0x00006c0001137983 */ /* 0x000ea80000300800 */
[----:B------:R0:W-:Y:S04]  /*eb20*/  @!P4 STG.E.U8 desc[UR4][R8.64+0x9], R3 ;  /* 0x000009030800c986 */ /* 0x0001e8000c101104 */
[----:B0-----:R-:W4:Y:S01]  /*eb30*/  LDL.LU R3, [R1+0x64] ;  /* 0x0000640001037983 */ /* 0x001f220000300800 */
[----:B---3--:R-:W-:-:S05]  /*eb40*/  @!P5 IMAD R2, R2, R17, RZ ;  /* 0x000000110202d224 */ /* 0x008fca00078e02ff */
[----:B------:R0:W-:Y:S04]  /*eb50*/  @!P5 STG.E.U8 desc[UR4][R4.64], R2 ;  /* 0x000000020400d986 */ /* 0x0001e8000c101104 */
[----:B0-----:R-:W3:Y:S01]  /*eb60*/  LDL.LU R2, [R1+0x68] ;  /* 0x0000680001027983 */ /* 0x001ee20000300800 */
[C---:B------:R-:W-:Y:S02]  /*eb70*/  ISETP.LT.OR P4, PT, R0.reuse, 0x2, !P1 ;  /* 0x000000020000780c */ /* 0x040fe40004f81670 */
[----:B------:R-:W-:-:S11]  /*eb80*/  ISETP.LT.OR P5, PT, R0, 0x1, !P0 ;  /* 0x000000010000780c */ /* 0x000fd600047a1670 */
[----:B----4-:R-:W-:-:S05]  /*eb90*/  @!P4 IMAD R3, R3, R17, RZ ;  /* 0x000000110303c224 */ /* 0x010fca00078e02ff */
[----:B------:R2:W-:Y:S01]  /*eba0*/  @!P4 STG.E.U8 desc[UR4][R4.64+0x1], R3 ;  /* 0x000001030400c986 */ /* 0x0005e2000c101104 */
[----:B------:R-:W-:-:S13]  /*ebb0*/  ISETP.LT.OR P4, PT, R0, 0x2, !P0 ;  /* 0x000000020000780c */ /* 0x000fda0004781670 */
[----:B--2---:R-:W-:Y:S02]  /*ebc0*/  @!P4 IMAD R3, R19, R17, RZ ;  /* 0x000000111303c224 */ /* 0x004fe400078e02ff */
[----:B------:R-:W2:Y:S04]  /*ebd0*/  LDL.LU R19, [R1+0x2c] ;  /* 0x00002c0001137983 */ /* 0x000ea80000300800 */
[----:B------:R0:W-:Y:S01]  /*ebe0*/  @!P4 STG.E.U8 desc[UR4][R10.64+0x1], R3 ;  /* 0x000001030a00c986 */ /* 0x0001e2000c101104 */
[----:B------:R-:W-:-:S13]  /*ebf0*/  ISETP.LT.OR P4, PT, R0, 0xa, !P1 ;  /* 0x0000000a0000780c */ /* 0x000fda0004f81670 */
[-C--:B0-----:R-:W-:Y:S02]  /*ec00*/  @!P4 IMAD R3, R227, R17.reuse, RZ ;  /* 0x00000011e303c224 */ /* 0x081fe400078e02ff */
[----:B---3--:R-:W-:-:S05]  /*ec10*/  @!P5 IMAD R2, R2, R17, RZ ;  /* 0x000000110202d224 */ /* 0x008fca00078e02ff */
[----:B------:R0:W-:Y:S01]  /*ec20*/  @!P5 STG.E.U8 desc[UR4][R10.64], R2 ;  /* 0x000000020a00d986 */ /* 0x0001e2000c101104 */
[----:B------:R-:W-:-:S13]  /*ec30*/  ISETP.LT.OR P5, PT, R0, 0x9, !P1 ;  /* 0x000000090000780c */ /* 0x000fda0004fa1670 */
[-C--:B0-----:R-:W-:Y:S01]  /*ec40*/  @!P5 IMAD R2, R12, R17.reuse, RZ ;  /* 0x000000110c02d224 */ /* 0x081fe200078e02ff */
[----:B------:R-:W-:Y:S04]  /*ec50*/  @!P4 STG.E.U8 desc[UR4][R4.64+0x9], R3 ;  /* 0x000009030400c986 */ /* 0x000fe8000c101104 */
[----:B------:R0:W-:Y:S01]  /*ec60*/  @!P5 STG.E.U8 desc[UR4][R4.64+0x8], R2 ;  /* 0x000008020400d986 */ /* 0x0001e2000c101104 */
[C---:B------:R-:W-:Y:S02]  /*ec70*/  ISETP.LT.OR P5, PT, R0.reuse, 0x9, !P0 ;  /* 0x000000090000780c */ /* 0x040fe400047a1670 */
[----:B------:R-:W-:Y:S01]  /*ec80*/  ISETP.LT.OR P4, PT, R0, 0xa, !P0 ;  /* 0x0000000a0000780c */ /* 0x000fe20004781670 */
[----:B------:R-:W3:Y:S04]  /*ec90*/  LDL.LU R12, [R1+0x30] ;  /* 0x00003000010c7983 */ /* 0x000ee80000300800 */
[----:B------:R-:W4:Y:S06]  /*eca0*/  LDL.LU R227, [R1+0x34] ;  /* 0x0000340001e37983 */ /* 0x000f2c0000300800 */
[----:B0-----:R-:W-:-:S02]  /*ecb0*/  @!P5 IMAD R2, R226, R17, RZ ;  /* 0x00000011e202d224 */ /* 0x001fc400078e02ff */
[----:B------:R-:W-:Y:S01]  /*ecc0*/  @!P4 IMAD R3, R225, R17, RZ ;  /* 0x00000011e103c224 */ /* 0x000fe200078e02ff */
[----:B------:R-:W4:Y:S04]  /*ecd0*/  LDL.LU R226, [R1+0x38] ;  /* 0x0000380001e27983 */ /* 0x000f280000300800 */
[----:B------:R5:W-:Y:S01]  /*ece0*/  @!P5 STG.E.U8 desc[UR4][R10.64+0x8], R2 ;  /* 0x000008020a00d986 */ /* 0x000be2000c101104 */
[----:B------:R-:W-:-:S03]  /*ecf0*/  ISETP.LT.OR P5, PT, R0, 0x11, !P2 ;  /* 0x000000110000780c */ /* 0x000fc600057a1670 */
[----:B------:R0:W-:Y:S01]  /*ed00*/  @!P4 STG.E.U8 desc[UR4][R10.64+0x9], R3 ;  /* 0x000009030a00c986 */ /* 0x0001e2000c101104 */
[----:B------:R-:W-:-:S09]  /*ed10*/  ISETP.LT.OR P4, PT, R0, 0x12, !P2 ;  /* 0x000000120000780c */ /* 0x000fd20005781670 */
[----:B-----5:R-:W-:-:S05]  /*ed20*/  @!P5 IMAD R2, R224, R17, RZ ;  /* 0x00000011e002d224 */ /* 0x020fca00078e02ff */
[----:B------:R1:W-:Y:S01]  /*ed30*/  @!P5 STG.E.U8 desc[UR4][R6.64+0x10], R2 ;  /* 0x000010020600d986 */ /* 0x0003e2000c101104 */
[----:B------:R-:W-:Y:S01]  /*ed40*/  ISETP.LT.OR P5, PT, R0, 0x11, !P3 ;  /* 0x000000110000780c */ /* 0x000fe20005fa1670 */
[----:B0-----:R-:W-:-:S05]  /*ed50*/  @!P4 IMAD R3, R23, R17, RZ ;  /* 0x000000111703c224 */ /* 0x001fca00078e02ff */
[----:B------:R0:W-:Y:S01]  /*ed60*/  @!P4 STG.E.U8 desc[UR4][R6.64+0x11], R3 ;  /* 0x000011030600c986 */ /* 0x0001e2000c101104 */
[----:B------:R-:W-:-:S06]  /*ed70*/  ISETP.LT.OR P4, PT, R0, 0x12, !P3 ;  /* 0x000000120000780c */ /* 0x000fcc0005f81670 */
[----:B-1----:R-:W-:-:S05]  /*ed80*/  @!P5 IMAD R2, R22, R17, RZ ;  /* 0x000000111602d224 */ /* 0x002fca00078e02ff */
        /* <DEDUP_REMOVED lines=9> */
[----:B------:R-:W-:Y:S07]  /*ee20*/  @!P4 STG.E.U8 desc[UR4][R6.64+0x19], R3 ;  /* 0x000019030600c986 */ /* 0x000fee000c101104 */
[----:B-1----:R-:W-:-:S05]  /*ee30*/  @!P5 IMAD R2, R14, R17, RZ ;  /* 0x000000110e02d224 */ /* 0x002fca00078e02ff */
[----:B------:R0:W-:Y:S04]  /*ee40*/  @!P5 STG.E.U8 desc[UR4][R8.64+0x18], R2 ;  /* 0x000018020800d986 */ /* 0x0001e8000c101104 */
[----:B0-----:R-:W5:Y:S01]  /*ee50*/  LDL.LU R2, [R1+0x20] ;  /* 0x0000200001027983 */ /* 0x001f620000300800 */
[C---:B------:R-:W-:Y:S02]  /*ee60*/  ISETP.LT.OR P4, PT, R0.reuse, 0x1a, !P3 ;  /* 0x0000001a0000780c */ /* 0x040fe40005f81670 */
[----:B------:R-:W-:Y:S01]  /*ee70*/  ISETP.LT.OR P5, PT, R0, 0x11, !P1 ;  /* 0x000000110000780c */ /* 0x000fe20004fa1670 */
[----:B------:R-:W4:Y:S04]  /*ee80*/  LDL.LU R225, [R1+0x3c] ;  /* 0x00003c0001e17983 */ /* 0x000f280000300800 */
[----:B------:R-:W4:Y:S06]  /*ee90*/  LDL.LU R224, [R1] ;  /* 0x0000000001e07983 */ /* 0x000f2c0000300800 */
[----:B------:R-:W-:-:S02]  /*eea0*/  @!P4 IMAD R3, R13, R17, RZ ;  /* 0x000000110d03c224 */ /* 0x000fc400078e02ff */
[----:B------:R-:W4:Y:S04]  /*eeb0*/  LDL.LU R13, [R1+0x4] ;  /* 0x00000400010d7983 */ /* 0x000f280000300800 */
[----:B------:R-:W4:Y:S04]  /*eec0*/  LDL.LU R15, [R1+0x8] ;  /* 0x00000800010f7983 */ /* 0x000f280000300800 */
[----:B------:R-:W4:Y:S04]  /*eed0*/  LDL.LU R23, [R1+0xc] ;  /* 0x00000c0001177983 */ /* 0x000f280000300800 */
[----:B------:R-:W4:Y:S04]  /*eee0*/  LDL.LU R21, [R1+0x10] ;  /* 0x0000100001157983 */ /* 0x000f280000300800 */
[----:B------:R-:W4:Y:S04]  /*eef0*/  LDL.LU R22, [R1+0x14] ;  /* 0x0000140001167983 */ /* 0x000f280000300800 */
[----:B------:R-:W4:Y:S04]  /*ef00*/  LDL.LU R20, [R1+0x18] ;  /* 0x0000180001147983 */ /* 0x000f280000300800 */
[----:B------:R-:W4:Y:S04]  /*ef10*/  LDL.LU R14, [R1+0x1c] ;  /* 0x00001c00010e7983 */ /* 0x000f280000300800 */
[----:B------:R0:W-:Y:S04]  /*ef20*/  @!P4 STG.E.U8 desc[UR4][R8.64+0x19], R3 ;  /* 0x000019030800c986 */ /* 0x0001e8000c101104 */
[----:B0-----:R-:W2:Y:S01]  /*ef30*/  LDL.LU R3, [R1+0x24] ;  /* 0x0000240001037983 */ /* 0x001ea20000300800 */
[----:B-----5:R-:W-:-:S05]  /*ef40*/  @!P5 IMAD R2, R2, R17, RZ ;  /* 0x000000110202d224 */ /* 0x020fca00078e02ff */
[----:B------:R0:W-:Y:S04]  /*ef50*/  @!P5 STG.E.U8 desc[UR4][R4.64+0x10], R2 ;  /* 0x000010020400d986 */ /* 0x0001e8000c101104 */
[----:B0-----:R-:W5:Y:S01]  /*ef60*/  LDL.LU R2, [R1+0x28] ;  /* 0x0000280001027983 */ /* 0x001f620000300800 */
[C---:B------:R-:W-:Y:S02]  /*ef70*/  ISETP.LT.OR P4, PT, R0.reuse, 0x12, !P1 ;  /* 0x000000120000780c */ /* 0x040fe40004f81670 */
[----:B------:R-:W-:-:S11]  /*ef80*/  ISETP.LT.OR P5, PT, R0, 0x11, !P0 ;  /* 0x000000110000780c */ /* 0x000fd600047a1670 */
[----:B--2---:R-:W-:-:S05]  /*ef90*/  @!P4 IMAD R3, R3, R17, RZ ;  /* 0x000000110303c224 */ /* 0x004fca00078e02ff */
[----:B------:R0:W-:Y:S01]  /*efa0*/  @!P4 STG.E.U8 desc[UR4][R4.64+0x11], R3 ;  /* 0x000011030400c986 */ /* 0x0001e2000c101104 */
[----:B------:R-:W-:-:S13]  /*efb0*/  ISETP.LT.OR P4, PT, R0, 0x12, !P0 ;  /* 0x000000120000780c */ /* 0x000fda0004781670 */
[----:B0-----:R-:W-:-:S05]  /*efc0*/  @!P4 IMAD R3, R19, R17, RZ ;  /* 0x000000111303c224 */ /* 0x001fca00078e02ff */
[----:B------:R-:W-:Y:S01]  /*efd0*/  @!P4 STG.E.U8 desc[UR4][R10.64+0x11], R3 ;  /* 0x000011030a00c986 */ /* 0x000fe2000c101104 */
[----:B------:R-:W-:Y:S01]  /*efe0*/  ISETP.LT.OR P4, PT, R0, 0x1a, !P1 ;  /* 0x0000001a0000780c */ /* 0x000fe20004f81670 */
[----:B-----5:R-:W-:-:S05]  /*eff0*/  @!P5 IMAD R2, R2, R17, RZ ;  /* 0x000000110202d224 */ /* 0x020fca00078e02ff */
[----:B------:R3:W-:Y:S01]  /*f000*/  @!P5 STG.E.U8 desc[UR4][R10.64+0x10], R2 ;  /* 0x000010020a00d986 */ /* 0x0007e2000c101104 */
[----:B------:R-:W-:-:S13]  /*f010*/  ISETP.LT.OR P5, PT, R0, 0x19, !P1 ;  /* 0x000000190000780c */ /* 0x000fda0004fa1670 */
[----:B---3--:R-:W-:-:S05]  /*f020*/  @!P5 IMAD R2, R12, R17, RZ ;  /* 0x000000110c02d224 */ /* 0x008fca00078e02ff */
[----:B------:R4:W-:Y:S01]  /*f030*/  @!P5 STG.E.U8 desc[UR4][R4.64+0x18], R2 ;  /* 0x000018020400d986 */ /* 0x0009e2000c101104 */
[----:B------:R-:W-:Y:S01]  /*f040*/  ISETP.LT.OR P5, PT, R0, 0x19, !P0 ;  /* 0x000000190000780c */ /* 0x000fe200047a1670 */
[----:B----4-:R-:W-:-:S12]  /*f050*/  @!P4 IMAD R2, R227, R17, RZ ;  /* 0x00000011e302c224 */ /* 0x010fd800078e02ff */
[----:B------:R-:W-:Y:S01]  /*f060*/  @!P5 IMAD R3, R226, R17, RZ ;  /* 0x00000011e203d224 */ /* 0x000fe200078e02ff */
[----:B------:R0:W-:Y:S01]  /*f070*/  @!P4 STG.E.U8 desc[UR4][R4.64+0x19], R2 ;  /* 0x000019020400c986 */ /* 0x0001e2000c101104 */
[----:B------:R-:W-:-:S03]  /*f080*/  ISETP.LT.OR P4, PT, R0, 0x1a, !P0 ;  /* 0x0000001a0000780c */ /* 0x000fc60004781670 */
[----:B------:R1:W-:Y:S01]  /*f090*/  @!P5 STG.E.U8 desc[UR4][R10.64+0x18], R3 ;  /* 0x000018030a00d986 */ /* 0x0003e2000c101104 */
[----:B------:R-:W-:-:S09]  /*f0a0*/  ISETP.LT.OR P5, PT, R0, 0x21, !P2 ;  /* 0x000000210000780c */ /* 0x000fd200057a1670 */
[----:B0-----:R-:W-:-:S04]  /*f0b0*/  @!P4 IMAD R2, R225, R17, RZ ;  /* 0x00000011e102c224 */ /* 0x001fc800078e02ff */
[----:B-1----:R-:W-:Y:S01]  /*f0c0*/  @!P5 IMAD R3, R224, R17, RZ ;  /* 0x00000011e003d224 */ /* 0x002fe200078e02ff */
[----:B------:R-:W-:Y:S01]  /*f0d0*/  @!P4 STG.E.U8 desc[UR4][R10.64+0x19], R2 ;  /* 0x000019020a00c986 */ /* 0x000fe2000c101104 */
[----:B------:R-:W-:-:S03]  /*f0e0*/  ISETP.LT.OR P4, PT, R0, 0x22, !P2 ;  /* 0x000000220000780c */ /* 0x000fc60005781670 */
[----:B------:R0:W-:Y:S01]  /*f0f0*/  @!P5 STG.E.U8 desc[UR4][R6.64+0x20], R3 ;  /* 0x000020030600d986 */ /* 0x0001e2000c101104 */
[----:B------:R-:W-:-:S09]  /*f100*/  ISETP.LT.OR P5, PT, R0, 0x21, !P3 ;  /* 0x000000210000780c */ /* 0x000fd20005fa1670 */
[----:B------:R-:W-:-:S04]  /*f110*/  @!P4 IMAD R13, R13, R17, RZ ;  /* 0x000000110d0dc224 */ /* 0x000fc800078e02ff */
[----:B------:R-:W-:Y:S01]  /*f120*/  @!P5 IMAD R15, R15, R17, RZ ;  /* 0x000000110f0fd224 */ /* 0x000fe200078e02ff */
[----:B------:R1:W-:Y:S01]  /*f130*/  @!P4 STG.E.U8 desc[UR4][R6.64+0x21], R13 ;  /* 0x0000210d0600c986 */ /* 0x0003e2000c101104 */
[----:B------:R-:W-:-:S03]  /*f140*/  ISETP.LT.OR P4, PT, R0, 0x22, !P3 ;  /* 0x000000220000780c */ /* 0x000fc60005f81670 */
[----:B------:R2:W-:Y:S01]  /*f150*/  @!P5 STG.E.U8 desc[UR4][R8.64+0x20], R15 ;  /* 0x0000200f0800d986 */ /* 0x0005e2000c101104 */
[----:B------:R-:W-:-:S09]  /*f160*/  ISETP.LT.OR P5, PT, R0, 0x29, !P2 ;  /* 0x000000290000780c */ /* 0x000fd200057a1670 */
[----:B------:R-:W-:-:S04]  /*f170*/  @!P4 IMAD R19, R23, R17, RZ ;  /* 0x000000111713c224 */ /* 0x000fc800078e02ff */
[----:B------:R-:W-:Y:S01]  /*f180*/  @!P5 IMAD R21, R21, R17, RZ ;  /* 0x000000111515d224 */ /* 0x000fe200078e02ff */
[----:B------:R3:W-:Y:S01]  /*f190*/  @!P4 STG.E.U8 desc[UR4][R8.64+0x21], R19 ;  /* 0x000021130800c986 */ /* 0x0007e2000c101104 */
[----:B------:R-:W-:-:S03]  /*f1a0*/  ISETP.LT.OR P4, PT, R0, 0x2a, !P2 ;  /* 0x0000002a0000780c */ /* 0x000fc60005781670 */
[----:B------:R-:W-:Y:S01]  /*f1b0*/  @!P5 STG.E.U8 desc[UR4][R6.64+0x28], R21 ;  /* 0x000028150600d986 */ /* 0x000fe2000c101104 */
[----:B------:R-:W-:-:S09]  /*f1c0*/  ISETP.LT.OR P5, PT, R0, 0x29, !P3 ;  /* 0x000000290000780c */ /* 0x000fd20005fa1670 */
[----:B0-----:R-:W-:-:S04]  /*f1d0*/  @!P4 IMAD R3, R22, R17, RZ ;  /* 0x000000111603c224 */ /* 0x001fc800078e02ff */
[----:B-1----:R-:W-:Y:S01]  /*f1e0*/  @!P5 IMAD R13, R20, R17, RZ ;  /* 0x00000011140dd224 */ /* 0x002fe200078e02ff */
[----:B------:R0:W-:Y:S01]  /*f1f0*/  @!P4 STG.E.U8 desc[UR4][R6.64+0x29], R3 ;  /* 0x000029030600c986 */ /* 0x0001e2000c101104 */
[----:B------:R-:W-:-:S03]  /*f200*/  ISETP.LT.OR P4, PT, R0, 0x2a, !P3 ;  /* 0x0000002a0000780c */ /* 0x000fc60005f81670 */
[----:B------:R1:W-:Y:S01]  /*f210*/  @!P5 STG.E.U8 desc[UR4][R8.64+0x28], R13 ;  /* 0x0000280d0800d986 */ /* 0x0003e2000c101104 */
[----:B------:R-:W-:-:S09]  /*f220*/  ISETP.LT.OR P5, PT, R0, 0x21, !P1 ;  /* 0x000000210000780c */ /* 0x000fd20004fa1670 */
[----:B--2---:R-:W-:-:S04]  /*f230*/  @!P4 IMAD R15, R14, R17, RZ ;  /* 0x000000110e0fc224 */ /* 0x004fc800078e02ff */
[----:B---3--:R-:W-:Y:S01]  /*f240*/  @!P5 IMAD R19, R216, R17, RZ ;  /* 0x00000011d813d224 */ /* 0x008fe200078e02ff */
[----:B------:R2:W-:Y:S01]  /*f250*/  @!P4 STG.E.U8 desc[UR4][R8.64+0x29], R15 ;  /* 0x0000290f0800c986 */ /* 0x0005e2000c101104 */
[----:B------:R-:W-:-:S03]  /*f260*/  ISETP.LT.OR P4, PT, R0, 0x22, !P1 ;  /* 0x000000220000780c */ /* 0x000fc60004f81670 */
[----:B------:R-:W-:Y:S01]  /*f270*/  @!P5 STG.E.U8 desc[UR4][R4.64+0x20], R19 ;  /* 0x000020130400d986 */ /* 0x000fe2000c101104 */
[----:B------:R-:W-:-:S09]  /*f280*/  ISETP.LT.OR P5, PT, R0, 0x21, !P0 ;  /* 0x000000210000780c */ /* 0x000fd200047a1670 */
[----:B------:R-:W-:-:S04]  /*f290*/  @!P4 IMAD R217, R217, R17, RZ ;  /* 0x00000011d9d9c224 */ /* 0x000fc800078e02ff */
[----:B0-----:R-:W-:Y:S01]  /*f2a0*/  @!P5 IMAD R3, R218, R17, RZ ;  /* 0x00000011da03d224 */ /* 0x001fe200078e02ff */
[----:B------:R-:W-:Y:S01]  /*f2b0*/  @!P4 STG.E.U8 desc[UR4][R4.64+0x21], R217 ;  /* 0x000021d90400c986 */ /* 0x000fe2000c101104 */
[----:B------:R-:W-:-:S03]  /*f2c0*/  ISETP.LT.OR P4, PT, R0, 0x22, !P0 ;  /* 0x000000220000780c */ /* 0x000fc60004781670 */
[----:B------:R0:W-:Y:S01]  /*f2d0*/  @!P5 STG.E.U8 desc[UR4][R10.64+0x20], R3 ;  /* 0x000020030a00d986 */ /* 0x0001e2000c101104 */
[----:B------:R-:W-:-:S09]  /*f2e0*/  ISETP.LT.OR P5, PT, R0, 0x29, !P1 ;  /* 0x000000290000780c */ /* 0x000fd20004fa1670 */
[----:B------:R-:W-:-:S04]  /*f2f0*/  @!P4 IMAD R219, R219, R17, RZ ;  /* 0x00000011dbdbc224 */ /* 0x000fc800078e02ff */
[----:B-1----:R-:W-:Y:S01]  /*f300*/  @!P5 IMAD R13, R220, R17, RZ ;  /* 0x00000011dc0dd224 */ /* 0x002fe200078e02ff */
[----:B------:R-:W-:Y:S01]  /*f310*/  @!P4 STG.E.U8 desc[UR4][R10.64+0x21], R219 ;  /* 0x000021db0a00c986 */ /* 0x000fe2000c101104 */
[----:B------:R-:W-:-:S03]  /*f320*/  ISETP.LT.OR P4, PT, R0, 0x2a, !P1 ;  /* 0x0000002a0000780c */ /* 0x000fc60004f81670 */
[----:B------:R1:W-:Y:S01]  /*f330*/  @!P5 STG.E.U8 desc[UR4][R4.64+0x28], R13 ;  /* 0x0000280d0400d986 */ /* 0x0003e2000c101104 */
[----:B------:R-:W-:-:S09]  /*f340*/  ISETP.LT.OR P5, PT, R0, 0x29, !P0 ;  /* 0x000000290000780c */ /* 0x000fd200047a1670 */
[----:B------:R-:W-:-:S04]  /*f350*/  @!P4 IMAD R221, R221, R17, RZ ;  /* 0x00000011ddddc224 */ /* 0x000fc800078e02ff */
[----:B--2---:R-:W-:Y:S01]  /*f360*/  @!P5 IMAD R15, R222, R17, RZ ;  /* 0x00000011de0fd224 */ /* 0x004fe200078e02ff */
[----:B------:R-:W-:Y:S01]  /*f370*/  @!P4 STG.E.U8 desc[UR4][R4.64+0x29], R221 ;  /* 0x000029dd0400c986 */ /* 0x000fe2000c101104 */
[----:B------:R-:W-:-:S03]  /*f380*/  ISETP.LT.OR P4, PT, R0, 0x2a, !P0 ;  /* 0x0000002a0000780c */ /* 0x000fc60004781670 */
[----:B------:R2:W-:Y:S01]  /*f390*/  @!P5 STG.E.U8 desc[UR4][R10.64+0x28], R15 ;  /* 0x0000280f0a00d986 */ /* 0x0005e2000c101104 */
        /* <DEDUP_REMOVED lines=540> */
[C---:B------:R-:W-:Y:S02]  /*11560*/  ISETP.LT.OR P5, PT, R0.reuse, 0xe9, !P2 ;  /* 0x000000e90000780c */ /* 0x040fe400057a1670 */
[----:B------:R-:W-:-:S07]  /*11570*/  ISETP.LT.OR P2, PT, R0, 0xea, !P2 ;  /* 0x000000ea0000780c */ /* 0x000fce0005741670 */
[----:B------:R-:W-:-:S04]  /*11580*/  @!P4 IMAD R35, R35, R17, RZ ;  /* 0x000000112323c224 */ /* 0x000fc800078e02ff */
[-C--:B0-----:R-:W-:Y:S02]  /*11590*/  @!P5 IMAD R3, R36, R17.reuse, RZ ;  /* 0x000000112403d224 */ /* 0x081fe400078e02ff */
[----:B------:R-:W-:Y:S01]  /*115a0*/  @!P2 IMAD R37, R37, R17, RZ ;  /* 0x000000112525a224 */ /* 0x000fe200078e02ff */
[----:B------:R-:W-:Y:S01]  /*115b0*/  @!P4 STG.E.U8 desc[UR4][R8.64+0xe1], R35 ;  /* 0x0000e1230800c986 */ /* 0x000fe2000c101104 */
[C---:B------:R-:W-:Y:S02]  /*115c0*/  ISETP.LT.OR P4, PT, R0.reuse, 0xe9, !P3 ;  /* 0x000000e90000780c */ /* 0x040fe40005f81670 */
[C---:B------:R-:W-:Y:S01]  /*115d0*/  ISETP.LT.OR P3, PT, R0.reuse, 0xea, !P3 ;  /* 0x000000ea0000780c */ /* 0x040fe20005f61670 */
[----:B------:R-:W-:Y:S01]  /*115e0*/  @!P2 STG.E.U8 desc[UR4][R6.64+0xe9], R37 ;  /* 0x0000e9250600a986 */ /* 0x000fe2000c101104 */
[----:B------:R-:W-:-:S03]  /*115f0*/  ISETP.LT.OR P2, PT, R0, 0xe2, !P1 ;  /* 0x000000e20000780c */ /* 0x000fc60004f41670 */
[----:B------:R0:W-:Y:S01]  /*11600*/  @!P5 STG.E.U8 desc[UR4][R6.64+0xe8], R3 ;  /* 0x0000e8030600d986 */ /* 0x0001e2000c101104 */
[----:B------:R-:W-:-:S05]  /*11610*/  ISETP.LT.OR P5, PT, R0, 0xe1, !P1 ;  /* 0x000000e10000780c */ /* 0x000fca0004fa1670 */
[-C--:B-1----:R-:W-:Y:S02]  /*11620*/  @!P4 IMAD R13, R38, R17.reuse, RZ ;  /* 0x00000011260dc224 */ /* 0x082fe400078e02ff */
[-C--:B------:R-:W-:Y:S02]  /*11630*/  @!P3 IMAD R39, R39, R17.reuse, RZ ;  /* 0x000000112727b224 */ /* 0x080fe400078e02ff */
[-C--:B------:R-:W-:Y:S01]  /*11640*/  @!P2 IMAD R25, R25, R17.reuse, RZ ;  /* 0x000000111919a224 */ /* 0x080fe200078e02ff */
[----:B------:R-:W-:Y:S03]  /*11650*/  @!P4 STG.E.U8 desc[UR4][R8.64+0xe8], R13 ;  /* 0x0000e80d0800c986 */ /* 0x000fe6000c101104 */
[----:B--2---:R-:W-:Y:S01]  /*11660*/  @!P5 IMAD R15, R24, R17, RZ ;  /* 0x00000011180fd224 */ /* 0x004fe200078e02ff */
[----:B------:R1:W-:Y:S01]  /*11670*/  @!P3 STG.E.U8 desc[UR4][R8.64+0xe9], R39 ;  /* 0x0000e9270800b986 */ /* 0x0003e2000c101104 */
[----:B------:R-:W-:-:S02]  /*11680*/  ISETP.LT.OR P3, PT, R0, 0xe1, !P0 ;  /* 0x000000e10000780c */ /* 0x000fc40004761670 */
[C---:B------:R-:W-:Y:S01]  /*11690*/  ISETP.LT.OR P4, PT, R0.reuse, 0xe2, !P0 ;  /* 0x000000e20000780c */ /* 0x040fe20004781670 */
[----:B------:R2:W-:Y:S01]  /*116a0*/  @!P2 STG.E.U8 desc[UR4][R4.64+0xe1], R25 ;  /* 0x0000e1190400a986 */ /* 0x0005e2000c101104 */
[C---:B------:R-:W-:Y:S02]  /*116b0*/  ISETP.LT.OR P2, PT, R0.reuse, 0xe9, !P1 ;  /* 0x000000e90000780c */ /* 0x040fe40004f41670 */
[C---:B------:R-:W-:Y:S01]  /*116c0*/  ISETP.LT.OR P1, PT, R0.reuse, 0xea, !P1 ;  /* 0x000000ea0000780c */ /* 0x040fe20004f21670 */
[----:B------:R2:W-:Y:S01]  /*116d0*/  @!P5 STG.E.U8 desc[UR4][R4.64+0xe0], R15 ;  /* 0x0000e00f0400d986 */ /* 0x0005e2000c101104 */
[C---:B------:R-:W-:Y:S02]  /*116e0*/  ISETP.LT.OR P5, PT, R0.reuse, 0xe9, !P0 ;  /* 0x000000e90000780c */ /* 0x040fe400047a1670 */
[----:B------:R-:W-:-:S03]  /*116f0*/  ISETP.LT.OR P0, PT, R0, 0xea, !P0 ;  /* 0x000000ea0000780c */ /* 0x000fc60004701670 */
[-C--:B0-----:R-:W-:Y:S02]  /*11700*/  @!P3 IMAD R3, R26, R17.reuse, RZ ;  /* 0x000000111a03b224 */ /* 0x081fe400078e02ff */
[-C--:B------:R-:W-:Y:S02]  /*11710*/  @!P4 IMAD R27, R27, R17.reuse, RZ ;  /* 0x000000111b1bc224 */ /* 0x080fe400078e02ff */
[-C--:B------:R-:W-:Y:S02]  /*11720*/  @!P2 IMAD R7, R28, R17.reuse, RZ ;  /* 0x000000111c07a224 */ /* 0x080fe400078e02ff */
[-C--:B------:R-:W-:Y:S02]  /*11730*/  @!P1 IMAD R29, R29, R17.reuse, RZ ;  /* 0x000000111d1d9224 */ /* 0x080fe400078e02ff */
[-C--:B-1----:R-:W-:Y:S02]  /*11740*/  @!P5 IMAD R9, R30, R17.reuse, RZ ;  /* 0x000000111e09d224 */ /* 0x082fe400078e02ff */
[----:B------:R-:W-:Y:S01]  /*11750*/  @!P0 IMAD R31, R31, R17, RZ ;  /* 0x000000111f1f8224 */ /* 0x000fe200078e02ff */
[----:B------:R2:W-:Y:S04]  /*11760*/  @!P3 STG.E.U8 desc[UR4][R10.64+0xe0], R3 ;  /* 0x0000e0030a00b986 */ /* 0x0005e8000c101104 */
[----:B------:R2:W-:Y:S04]  /*11770*/  @!P4 STG.E.U8 desc[UR4][R10.64+0xe1], R27 ;  /* 0x0000e11b0a00c986 */ /* 0x0005e8000c101104 */
[----:B------:R2:W-:Y:S04]  /*11780*/  @!P2 STG.E.U8 desc[UR4][R4.64+0xe8], R7 ;  /* 0x0000e8070400a986 */ /* 0x0005e8000c101104 */
[----:B------:R2:W-:Y:S04]  /*11790*/  @!P1 STG.E.U8 desc[UR4][R4.64+0xe9], R29 ;  /* 0x0000e91d04009986 */ /* 0x0005e8000c101104 */
[----:B------:R2:W-:Y:S04]  /*117a0*/  @!P5 STG.E.U8 desc[UR4][R10.64+0xe8], R9 ;  /* 0x0000e8090a00d986 */ /* 0x0005e8000c101104 */
[----:B------:R2:W-:Y:S02]  /*117b0*/  @!P0 STG.E.U8 desc[UR4][R10.64+0xe9], R31 ;  /* 0x0000e91f0a008986 */ /* 0x0005e4000c101104 */
.L_x_511:
[----:B------:R-:W-:Y:S05]  /*117c0*/  BSYNC B0 ;  /* 0x0000000000007941 */ /* 0x000fea0003800000 */
.L_x_29:
[----:B012---:R-:W2:Y:S04]  /*117d0*/  LDL.LU R3, [R1+0xa4] ;  /* 0x0000a40001037983 */ /* 0x007ea80000300800 */
[----:B------:R-:W2:Y:S01]  /*117e0*/  LDL.LU R2, [R1+0xa8] ;  /* 0x0000a80001027983 */ /* 0x000ea20000300800 */
[----:B------:R-:W-:Y:S01]  /*117f0*/  ULDC UR4, c[0x0][0xc] ;  /* 0x0000030000047ab9 */ /* 0x000fe20000000800 */
[----:B------:R-:W-:Y:S01]  /*11800*/  ULDC UR5, c[0x0][0x10] ;  /* 0x0000040000057ab9 */ /* 0x000fe20000000800 */
[----:B---34-:R-:W2:Y:S01]  /*11810*/  LDC R5, c[0x0][0x14] ;  /* 0x00000500ff057b82 */ /* 0x018ea20000000800 */
[----:B------:R-:W-:Y:S01]  /*11820*/  UIMAD.WIDE.U32 UR4, UR4, UR5, URZ ;  /* 0x00000005040472a5 */ /* 0x000fe2000f8e003f */
[----:B------:R0:W5:Y:S01]  /*11830*/  LDL R28, [R1+0xb8] ;  /* 0x0000b800011c7983 */ /* 0x0001620000100800 */
[----:B------:R-:W-:Y:S01]  /*11840*/  PRMT R0, RZ, 0x7610, R0 ;  /* 0x00007610ff007816 */ /* 0x000fe20000000000 */
[----:B------:R-:W-:-:S03]  /*11850*/  IMAD.MOV.U32 R22, RZ, RZ, -0x1 ;  /* 0xffffffffff167424 */ /* 0x000fc600078e00ff */
[----:B--2---:R-:W-:-:S04]  /*11860*/  IMAD.WIDE.U32 R2, R5, UR4, R2 ;  /* 0x0000000405027c25 */ /* 0x004fc8000f8e0002 */
[----:B------:R-:W-:Y:S01]  /*11870*/  IMAD R5, R5, UR5, RZ ;  /* 0x0000000505057c24 */ /* 0x000fe2000f8e02ff */
[----:B------:R-:W-:Y:S01]  /*11880*/  ULDC.64 UR4, c[0x0][0x650] ;  /* 0x0001940000047ab9 */ /* 0x000fe20000000a00 */
[----:B------:R-:W-:Y:S01]  /*11890*/  IMAD.MOV.U32 R21, RZ, RZ, R2 ;  /* 0x000000ffff157224 */ /* 0x000fe200078e0002 */
[----:B------:R-:W-:Y:S01]  /*118a0*/  ISETP.GE.U32.AND P0, PT, R2, UR4, PT ;  /* 0x0000000402007c0c */ /* 0x000fe2000bf06070 */
[----:B------:R-:W-:Y:S02]  /*118b0*/  IMAD.IADD R23, R3, 0x1, R5 ;  /* 0x0000000103177824 */ /* 0x000fe400078e0205 */
[----:B------:R-:W-:-:S03]  /*118c0*/  IMAD.MOV.U32 R2, RZ, RZ, -0x1 ;  /* 0xffffffffff027424 */ /* 0x000fc600078e00ff */
[----:B------:R0:W-:Y:S01]  /*118d0*/  STL [R1+0xa4], R23 ;  /* 0x0000a41701007387 */ /* 0x0001e20000100800 */
[----:B------:R-:W-:-:S03]  /*118e0*/  ISETP.GE.U32.AND.EX P0, PT, R23, UR5, PT, P0 ;  /* 0x0000000517007c0c */ /* 0x000fc6000bf06100 */
[----:B------:R0:W-:Y:S04]  /*118f0*/  STL [R1+0xa8], R21 ;  /* 0x0000a81501007387 */ /* 0x0001e80000100800 */
[----:B------:R0:W-:Y:S06]  /*11900*/  STL [R1+0xb4], R2 ;  /* 0x0000b40201007387 */ /* 0x0001ec0000100800 */
[----:B------:R-:W-:Y:S05]  /*11910*/  @P0 BRA `(.L_x_512) ;  /* 0x0000000400780947 */ /* 0x000fea0003800000 */
[----:B------:R-:W1:Y:S01]  /*11920*/  S2R R14, SR_CTAID.X ;  /* 0x00000000000e7919 */ /* 0x000e620000002500 */
[----:B------:R-:W2:Y:S01]  /*11930*/  LDC.64 R8, c[0x0][0x628] ;  /* 0x00018a00ff087b82 */ /* 0x000ea20000000a00 */
[----:B------:R-:W-:Y:S01]  /*11940*/  ULDC UR4, c[0x0][0x150] ;  /* 0x0000540000047ab9 */ /* 0x000fe20000000800 */
[----:B------:R-:W-:Y:S01]  /*11950*/  IMAD.MOV.U32 R6, RZ, RZ, R21 ;  /* 0x000000ffff067224 */ /* 0x000fe200078e0015 */
[----:B------:R-:W3:Y:S01]  /*11960*/  S2R R20, SR_CTAID.Y ;  /* 0x0000000000147919 */ /* 0x000ee20000002600 */
[----:B------:R-:W-:-:S04]  /*11970*/  IMAD.MOV.U32 R7, RZ, RZ, R23 ;  /* 0x000000ffff077224 */ /* 0x000fc800078e0017 */
[----:B------:R-:W4:Y:S08]  /*11980*/  LDC R19, c[0x0][0x144] ;  /* 0x00005100ff137b82 */ /* 0x000f300000000800 */
[----:B------:R-:W0:Y:S08]  /*11990*/  LDC R10, c[0x0][0x630] ;  /* 0x00018c00ff0a7b82 */ /* 0x000e300000000800 */
[----:B------:R-:W0:Y:S01]  /*119a0*/  LDC.64 R12, c[0x0][0x620] ;  /* 0x00018800ff0c7b82 */ /* 0x000e220000000a00 */
[----:B--2---:R-:W-:-:S04]  /*119b0*/  ISETP.NE.U32.AND P0, PT, R8, RZ, PT ;  /* 0x000000ff0800720c */ /* 0x004fc80003f05070 */
[----:B------:R-:W-:Y:S02]  /*119c0*/  ISETP.NE.AND.EX P0, PT, R9, RZ, PT, P0 ;  /* 0x000000ff0900720c */ /* 0x000fe40003f05300 */
[----:B-1----:R-:W-:-:S05]  /*119d0*/  I2FP.F32.U32 R0, R14 ;  /* 0x0000000e00007245 */ /* 0x002fca0000201000 */
[----:B------:R-:W-:-:S04]  /*119e0*/  FMUL R0, R0, UR4 ;  /* 0x0000000400007c20 */ /* 0x000fc80008400000 */
[----:B------:R1:W2:Y:S02]  /*119f0*/  F2I.U32.TRUNC.NTZ R15, R0 ;  /* 0x00000000000f7305 */ /* 0x0002a4000020f000 */
[----:B---34-:R-:W-:Y:S05]  /*11a00*/  @!P0 BRA `(.L_x_513) ;  /* 0x0000000000288947 */ /* 0x018fea0003800000 */
[----:B-1----:R-:W1:Y:S02]  /*11a10*/  LDC R0, c[0x0][0x634] ;  /* 0x00018d00ff007b82 */ /* 0x002e640000000800 */
[----:B-1----:R-:W-:-:S05]  /*11a20*/  IADD3 R7, P0, R21, R0, RZ ;  /* 0x0000000015077210 */ /* 0x002fca0007f1e0ff */
[----:B------:R-:W-:-:S04]  /*11a30*/  IMAD.X R11, RZ, RZ, R23, P0 ;  /* 0x000000ffff0b7224 */ /* 0x000fc800000e0617 */
[----:B0-----:R-:W-:-:S04]  /*11a40*/  IMAD.WIDE.U32 R2, R11, R8, RZ ;  /* 0x000000080b027225 */ /* 0x001fc800078e00ff */
[----:B------:R-:W-:-:S04]  /*11a50*/  IMAD.WIDE.U32 R4, P0, R7, R9, R2 ;  /* 0x0000000907047225 */ /* 0x000fc80007800002 */
[----:B------:R-:W-:-:S04]  /*11a60*/  IMAD.WIDE.U32 R2, R7, R8, RZ ;  /* 0x0000000807027225 */ /* 0x000fc800078e00ff */
[----:B------:R-:W-:Y:S01]  /*11a70*/  IMAD.X R7, RZ, RZ, RZ, P0 ;  /* 0x000000ffff077224 */ /* 0x000fe200000e06ff */
[----:B------:R-:W-:Y:S01]  /*11a80*/  IADD3 RZ, P0, R3, R4, RZ ;  /* 0x0000000403ff7210 */ /* 0x000fe20007f1e0ff */
[----:B------:R-:W-:-:S04]  /*11a90*/  IMAD.MOV.U32 R6, RZ, RZ, R5 ;  /* 0x000000ffff067224 */ /* 0x000fc800078e0005 */
[----:B------:R-:W-:-:S08]  /*11aa0*/  IMAD.WIDE.U32.X R6, R11, R9, R6, P0 ;  /* 0x000000090b067225 */ /* 0x000fd000000e0406 */
.L_x_513:
[-CC-:B0-----:R-:W-:Y:S01]  /*11ab0*/  SHF.R.U64 R22, R6, R10.reuse, R7.reuse ;  /* 0x0000000a06167219 */ /* 0x181fe20000001207 */
[----:B------:R-:W0:Y:S01]  /*11ac0*/  LDC.64 R26, c[0x0][0x640] ;  /* 0x00019000ff1a7b82 */ /* 0x000e220000000a00 */
[----:B-1----:R-:W-:Y:S01]  /*11ad0*/  SHF.R.U32.HI R0, RZ, R10, R7 ;  /* 0x0000000aff007219 */ /* 0x002fe20000011607 */
[----:B------:R-:W-:Y:S01]  /*11ae0*/  IMAD.MOV.U32 R2, RZ, RZ, R21 ;  /* 0x000000ffff027224 */ /* 0x000fe200078e0015 */
[----:B------:R-:W-:Y:S01]  /*11af0*/  IADD3 R5, P0, RZ, -R22, RZ ;  /* 0x80000016ff057210 */ /* 0x000fe20007f1e0ff */
[----:B--2---:R-:W-:Y:S01]  /*11b00*/  IMAD.MOV R15, RZ, RZ, -R15 ;  /* 0x000000ffff0f7224 */ /* 0x004fe200078e0a0f */
[----:B------:R-:W-:Y:S01]  /*11b10*/  ULDC UR4, c[0x0][0x154] ;  /* 0x0000550000047ab9 */ /* 0x000fe20000000800 */
[----:B------:R-:W-:Y:S02]  /*11b20*/  IMAD.MOV.U32 R7, RZ, RZ, 0x1 ;  /* 0x00000001ff077424 */ /* 0x000fe400078e00ff */
[----:B------:R-:W1:Y:S01]  /*11b30*/  LDC R4, c[0x0][0x618] ;  /* 0x00018600ff047b82 */ /* 0x000e620000000800 */
[----:B------:R-:W-:-:S02]  /*11b40*/  IMAD.X R3, RZ, RZ, ~R0, P0 ;  /* 0x000000ffff037224 */ /* 0x000fc400000e0e00 */
[----:B------:R-:W-:Y:S02]  /*11b50*/  IMAD R15, R19, R15, R14 ;  /* 0x0000000f130f7224 */ /* 0x000fe400078e020e */
[-C--:B------:R-:W-:Y:S02]  /*11b60*/  IMAD R0, R3, R12.reuse, RZ ;  /* 0x0000000c03007224 */ /* 0x080fe400078e02ff */
[----:B------:R-:W-:Y:S01]  /*11b70*/  IMAD.MOV.U32 R3, RZ, RZ, R23 ;  /* 0x000000ffff037224 */ /* 0x000fe200078e0017 */
[----:B------:R-:W2:Y:S01]  /*11b80*/  LDC R6, c[0x0][0x608] ;  /* 0x00018200ff067b82 */ /* 0x000ea20000000800 */
[----:B------:R-:W-:-:S04]  /*11b90*/  IMAD.WIDE.U32 R2, R5, R12, R2 ;  /* 0x0000000c05027225 */ /* 0x000fc800078e0002 */
[----:B------:R-:W-:-:S03]  /*11ba0*/  IMAD R5, R5, R13, R0 ;  /* 0x0000000d05057224 */ /* 0x000fc600078e0200 */
[----:B------:R-:W3:Y:S01]  /*11bb0*/  LDC R24, c[0x0][0x658] ;  /* 0x00019600ff187b82 */ /* 0x000ee20000000800 */
[----:B------:R-:W-:Y:S01]  /*11bc0*/  I2FP.F32.U32 R0, R20 ;  /* 0x0000001400007245 */ /* 0x000fe20000201000 */
[----:B------:R-:W-:Y:S01]  /*11bd0*/  IMAD.IADD R3, R3, 0x1, R5 ;  /* 0x0000000103037824 */ /* 0x000fe200078e0205 */
[----:B0-----:R-:W-:Y:S01]  /*11be0*/  ISETP.NE.U32.AND P0, PT, R26, RZ, PT ;  /* 0x000000ff1a00720c */ /* 0x001fe20003f05070 */
[----:B------:R-:W-:Y:S02]  /*11bf0*/  IMAD.MOV.U32 R5, RZ, RZ, -0x1 ;  /* 0xffffffffff057424 */ /* 0x000fe400078e00ff */
[----:B------:R-:W-:Y:S02]  /*11c00*/  FMUL R0, R0, UR4 ;  /* 0x0000000400007c20 */ /* 0x000fe40008400000 */
[----:B------:R-:W0:Y:S01]  /*11c10*/  LDC R13, c[0x0][0x148] ;  /* 0x00005200ff0d7b82 */ /* 0x000e220000000800 */
[----:B-1----:R-:W-:Y:S01]  /*11c20*/  SHF.R.U64 R10, R2, R4, R3 ;  /* 0x00000004020a7219 */ /* 0x002fe20000001203 */
[----:B------:R1:W4:Y:S01]  /*11c30*/  F2I.U32.TRUNC.NTZ R11, R0 ;  /* 0x00000000000b7305 */ /* 0x000322000020f000 */
[----:B------:R-:W-:-:S02]  /*11c40*/  ISETP.NE.AND.EX P0, PT, R27, RZ, PT, P0 ;  /* 0x000000ff1b00720c */ /* 0x000fc40003f05300 */
[----:B------:R-:W-:-:S03]  /*11c50*/  SHF.R.U32.HI R3, RZ, R4, R3 ;  /* 0x00000004ff037219 */ /* 0x000fc60000011603 */
[----:B------:R-:W0:Y:S01]  /*11c60*/  LDC R14, c[0x0][0x600] ;  /* 0x00018000ff0e7b82 */ /* 0x000e220000000800 */
[-CC-:B--2---:R-:W-:Y:S02]  /*11c70*/  SHF.R.U64 R8, R10, R6.reuse, R3.reuse ;  /* 0x000000060a087219 */ /* 0x184fe40000001203 */
[----:B------:R-:W-:-:S05]  /*11c80*/  SHF.R.U32.HI R3, RZ, R6, R3 ;  /* 0x00000006ff037219 */ /* 0x000fca0000011603 */
[----:B------:R-:W2:Y:S01]  /*11c90*/  LDC R21, c[0x0][0x648] ;  /* 0x00019200ff157b82 */ /* 0x000ea20000000800 */
[-CC-:B---3--:R-:W-:Y:S02]  /*11ca0*/  SHF.R.U64 R12, R8, R24.reuse, R3.reuse ;  /* 0x00000018080c7219 */ /* 0x188fe40000001203 */
[-C--:B------:R-:W-:Y:S02]  /*11cb0*/  SHF.L.U32 R5, R5, R24.reuse, RZ ;  /* 0x0000001805057219 */ /* 0x080fe400000006ff */
[-C--:B------:R-:W-:Y:S01]  /*11cc0*/  SHF.R.U32.HI R3, RZ, R24.reuse, R3 ;  /* 0x00000018ff037219 */ /* 0x080fe20000011603 */
[----:B------:R-:W-:Y:S01]  /*11cd0*/  IMAD.MOV.U32 R2, RZ, RZ, R12 ;  /* 0x000000ffff027224 */ /* 0x000fe200078e000c */
[----:B------:R-:W-:Y:S01]  /*11ce0*/  SHF.L.U32 R24, R7, R24, RZ ;  /* 0x0000001807187219 */ /* 0x000fe200000006ff */
[----:B------:R-:W3:Y:S01]  /*11cf0*/  LDC R23, c[0x0][0x638] ;  /* 0x00018e00ff177b82 */ /* 0x000ee20000000800 */
[----:B------:R-:W-:-:S07]  /*11d00*/  LOP3.LUT R19, RZ, R5, RZ, 0x33, !PT ;  /* 0x00000005ff137212 */ /* 0x000fce00078e33ff */
[----:B------:R-:W0:Y:S01]  /*11d10*/  LDC R25, c[0x0][0x610] ;  /* 0x00018400ff197b82 */ /* 0x000e220000000800 */
[----:B-1--4-:R-:W-:Y:S05]  /*11d20*/  @!P0 BRA `(.L_x_514) ;  /* 0x0000000000288947 */ /* 0x012fea0003800000 */
[----:B------:R-:W1:Y:S02]  /*11d30*/  LDC R7, c[0x0][0x64c] ;  /* 0x00019300ff077b82 */ /* 0x000e640000000800 */
[----:B-1----:R-:W-:-:S05]  /*11d40*/  IADD3 R7, P0, R12, R7, RZ ;  /* 0x000000070c077210 */ /* 0x002fca0007f1e0ff */
        /* <DEDUP_REMOVED lines=8> */
.L_x_514:
[----:B------:R-:W1:Y:S01]  /*11dd0*/  LDC R4, c[0x0][0x65c] ;  /* 0x00019700ff047b82 */ /* 0x000e620000000800 */
[----:B--2---:R-:W-:Y:S01]  /*11de0*/  SHF.R.U64 R0, R2, R21, R3 ;  /* 0x0000001502007219 */ /* 0x004fe20000001203 */
[----:B0-----:R-:W-:Y:S01]  /*11df0*/  VIADD R7, R14, 0xffffffff ;  /* 0xffffffff0e077836 */ /* 0x001fe20000000000 */
[----:B------:R-:W-:Y:S01]  /*11e00*/  LOP3.LUT R5, R8, R19, RZ, 0xc0, !PT ;  /* 0x0000001308057212 */ /* 0x000fe200078ec0ff */
[----:B------:R-:W-:Y:S02]  /*11e10*/  IMAD.MOV R11, RZ, RZ, -R11 ;  /* 0x000000ffff0b7224 */ /* 0x000fe400078e0a0b */
[----:B------:R-:W-:Y:S02]  /*11e20*/  IMAD.MOV R3, RZ, RZ, -R0 ;  /* 0x000000ffff037224 */ /* 0x000fe400078e0a00 */
[----:B------:R-:W-:Y:S01]  /*11e30*/  IMAD R2, R24, R0, R5 ;  /* 0x0000000018027224 */ /* 0x000fe200078e0205 */
[----:B------:R-:W-:Y:S01]  /*11e40*/  LOP3.LUT R5, R10, R7, RZ, 0xc0, !PT ;  /* 0x000000070a057212 */ /* 0x000fe200078ec0ff */
[----:B---3--:R-:W-:-:S04]  /*11e50*/  IMAD R0, R3, R23, R12 ;  /* 0x0000001703007224 */ /* 0x008fc800078e020c */
[----:B------:R-:W-:Y:S01]  /*11e60*/  IMAD R3, R0, R14, R5 ;  /* 0x0000000e00037224 */ /* 0x000fe200078e0205 */
[----:B-1----:R-:W-:Y:S01]  /*11e70*/  ISETP.NE.AND P0, PT, R4, 0x1, PT ;  /* 0x000000010400780c */ /* 0x002fe20003f05270 */
[----:B------:R-:W-:-:S05]  /*11e80*/  IMAD.MOV.U32 R4, RZ, RZ, 0x1 ;  /* 0x00000001ff047424 */ /* 0x000fca00078e00ff */
[----:B------:R-:W-:-:S07]  /*11e90*/  PRMT R0, R4, 0x7610, R0 ;  /* 0x0000761004007816 */ /* 0x000fce0000000000 */
[----:B------:R-:W-:-:S04]  /*11ea0*/  @P0 IMAD R15, R13, R11, R20 ;  /* 0x0000000b0d0f0224 */ /* 0x000fc800078e0214 */
[----:B------:R-:W-:-:S05]  /*11eb0*/  IMAD R2, R2, R25, R15 ;  /* 0x0000001902027224 */ /* 0x000fca00078e020f */
[----:B------:R-:W-:Y:S02]  /*11ec0*/  SEL R4, R3, R2, !P0 ;  /* 0x0000000203047207 */ /* 0x000fe40004000000 */
[----:B-----5:R-:W-:-:S03]  /*11ed0*/  SEL R28, R2, R3, !P0 ;  /* 0x00000003021c7207 */ /* 0x020fc60004000000 */
[----:B------:R1:W-:Y:S04]  /*11ee0*/  STL [R1+0xb4], R4 ;  /* 0x0000b40401007387 */ /* 0x0003e80000100800 */
[----:B------:R1:W-:Y:S02]  /*11ef0*/  STL [R1+0xb8], R28 ;  /* 0x0000b81c01007387 */ /* 0x0003e40000100800 */
.L_x_512:
[----:B------:R-:W-:Y:S01]  /*11f00*/  LOP3.LUT P0, RZ, R0, 0xff, RZ, 0xc0, !PT ;  /* 0x000000ff00ff7812 */ /* 0x000fe2000780c0ff */
[----:B0----5:R-:W-:-:S12]  /*11f10*/  IMAD.MOV.U32 R23, RZ, RZ, R28 ;  /* 0x000000ffff177224 */ /* 0x021fd800078e001c */
[----:B------:R-:W-:Y:S05]  /*11f20*/  @P0 BRA `(.L_x_515) ;  /* 0xfffffef000b80947 */ /* 0x000fea000383ffff */
[----:B------:R-:W-:Y:S05]  /*11f30*/  EXIT ;  /* 0x000000000000794d */ /* 0x000fea0003800000 */
.L_x_4:
[----:B0-----:R-:W2:Y:S01]  /*11f40*/  LDL R18, [R1+0xa8] ;  /* 0x0000a80001127983 */ /* 0x001ea20000100800 */
[----:B------:R-:W-:-:S03]  /*11f50*/  ULDC.64 UR4, c[0x0][0x650] ;  /* 0x0001940000047ab9 */ /* 0x000fc60000000a00 */
[----:B------:R-:W3:Y:S01]  /*11f60*/  LDL R19, [R1+0xa4] ;  /* 0x0000a40001137983 */ /* 0x000ee20000100800 */
[----:B------:R-:W-:Y:S01]  /*11f70*/  PRMT R5, RZ, 0x7610, R5 ;  /* 0x00007610ff057816 */ /* 0x000fe20000000005 */
[----:B------:R-:W-:Y:S02]  /*11f80*/  IMAD.MOV.U32 R7, RZ, RZ, -0x1 ;  /* 0xffffffffff077424 */ /* 0x000fe400078e00ff */
[----:B------:R-:W-:Y:S02]  /*11f90*/  IMAD.MOV.U32 R12, RZ, RZ, -0x1 ;  /* 0xffffffffff0c7424 */ /* 0x000fe400078e00ff */
[----:B------:R-:W-:Y:S01]  /*11fa0*/  IMAD.MOV.U32 R6, RZ, RZ, -0x1 ;  /* 0xffffffffff067424 */ /* 0x000fe200078e00ff */
[----:B--2---:R-:W-:-:S04]  /*11fb0*/  ISETP.GE.U32.AND P0, PT, R18, UR4, PT ;  /* 0x0000000412007c0c */ /* 0x004fc8000bf06070 */
[----:B---3--:R-:W-:-:S13]  /*11fc0*/  ISETP.GE.U32.AND.EX P0, PT, R19, UR5, PT, P0 ;  /* 0x0000000513007c0c */ /* 0x008fda000bf06100 */
[----:B------:R-:W-:Y:S05]  /*11fd0*/  @P0 BRA `(.L_x_516) ;  /* 0x0000000400680947 */ /* 0x000fea0003800000 */
        /* <DEDUP_REMOVED lines=18> */
.L_x_517:
[-CC-:B------:R-:W-:Y:S01]  /*12100*/  SHF.R.U64 R13, R10, R14.reuse, R11.reuse ;  /* 0x0000000e0a0d7219 */ /* 0x180fe2000000120b */
[----:B------:R-:W0:Y:S01]  /*12110*/  LDC R12, c[0x0][0x618] ;  /* 0x00018600ff0c7b82 */ /* 0x000e220000000800 */
[----:B------:R-:W-:Y:S01]  /*12120*/  SHF.R.U32.HI R3, RZ, R14, R11 ;  /* 0x0000000eff037219 */ /* 0x000fe2000001160b */
[----:B------:R-:W-:Y:S01]  /*12130*/  ULDC UR4, c[0x0][0x150] ;  /* 0x0000540000047ab9 */ /* 0x000fe20000000800 */
[----:B------:R-:W-:Y:S01]  /*12140*/  IADD3 R5, P0, RZ, -R13, RZ ;  /* 0x8000000dff057210 */ /* 0x000fe20007f1e0ff */
[----:B------:R-:W-:Y:S01]  /*12150*/  IMAD.MOV.U32 R6, RZ, RZ, R18 ;  /* 0x000000ffff067224 */ /* 0x000fe200078e0012 */
        /* <DEDUP_REMOVED lines=9> */
[----:B------:R-:W3:Y:S02]  /*121f0*/  F2I.U32.TRUNC.NTZ R9, R9 ;  /* 0x0000000900097305 */ /* 0x000ee4000020f000 */
[----:B------:R-:W-:Y:S02]  /*12200*/  IMAD R3, R5, R17, R8 ;  /* 0x0000001105037224 */ /* 0x000fe400078e0208 */
[----:B------:R-:W-:Y:S02]  /*12210*/  IMAD.MOV.U32 R8, RZ, RZ, 0x1 ;  /* 0x00000001ff087424 */ /* 0x000fe400078e00ff */
[----:B------:R-:W-:Y:S01]  /*12220*/  IMAD.IADD R3, R7, 0x1, R3 ;  /* 0x0000000107037824 */ /* 0x000fe200078e0203 */
[----:B------:R-:W4:Y:S04]  /*12230*/  LDC R14, c[0x0][0x608] ;  /* 0x00018200ff0e7b82 */ /* 0x000f280000000800 */
[----:B0-----:R-:W-:-:S02]  /*12240*/  SHF.R.U64 R10, R6, R12, R3 ;  /* 0x0000000c060a7219 */ /* 0x001fc40000001203 */
[----:B------:R-:W-:Y:S02]  /*12250*/  I2FP.F32.U32 R6, R4 ;  /* 0x0000000400067245 */ /* 0x000fe40000201000 */
[----:B------:R-:W0:Y:S01]  /*12260*/  LDC R19, c[0x0][0x658] ;  /* 0x00019600ff137b82 */ /* 0x000e220000000800 */
[----:B-1----:R-:W-:Y:S01]  /*12270*/  ISETP.NE.U32.AND P0, PT, R20, RZ, PT ;  /* 0x000000ff1400720c */ /* 0x002fe20003f05070 */
[----:B---3--:R-:W-:Y:S01]  /*12280*/  IMAD.MOV R5, RZ, RZ, -R9 ;  /* 0x000000ffff057224 */ /* 0x008fe200078e0a09 */
[----:B------:R-:W-:Y:S01]  /*12290*/  SHF.R.U32.HI R3, RZ, R12, R3 ;  /* 0x0000000cff037219 */ /* 0x000fe20000011603 */
[----:B------:R-:W-:Y:S01]  /*122a0*/  FMUL R6, R6, UR4 ;  /* 0x0000000406067c20 */ /* 0x000fe20008400000 */
[----:B------:R-:W-:Y:S01]  /*122b0*/  ISETP.NE.AND.EX P0, PT, R21, RZ, PT, P0 ;  /* 0x000000ff1500720c */ /* 0x000fe20003f05300 */
[----:B------:R-:W-:Y:S02]  /*122c0*/  IMAD.MOV.U32 R12, RZ, RZ, -0x1 ;  /* 0xffffffffff0c7424 */ /* 0x000fe400078e00ff */
[----:B------:R-:W1:Y:S01]  /*122d0*/  LDC R17, c[0x0][0x148] ;  /* 0x00005200ff117b82 */ /* 0x000e620000000800 */
[----:B--2---:R-:W-:-:S07]  /*122e0*/  IMAD R18, R11, R5, R2 ;  /* 0x000000050b127224 */ /* 0x004fce00078e0202 */
[----:B------:R-:W2:Y:S01]  /*122f0*/  LDC R16, c[0x0][0x600] ;  /* 0x00018000ff107b82 */ /* 0x000ea20000000800 */
[-CC-:B----4-:R-:W-:Y:S02]  /*12300*/  SHF.R.U64 R15, R10, R14.reuse, R3.reuse ;  /* 0x0000000e0a0f7219 */ /* 0x190fe40000001203 */
[----:B------:R-:W-:Y:S02]  /*12310*/  SHF.R.U32.HI R2, RZ, R14, R3 ;  /* 0x0000000eff027219 */ /* 0x000fe40000011603 */
[----:B------:R3:W4:Y:S03]  /*12320*/  F2I.U32.TRUNC.NTZ R14, R6 ;  /* 0x00000006000e7305 */ /* 0x000726000020f000 */
[----:B------:R-:W1:Y:S01]  /*12330*/  LDC R22, c[0x0][0x648] ;  /* 0x00019200ff167b82 */ /* 0x000e620000000800 */
[-C--:B0-----:R-:W-:Y:S02]  /*12340*/  SHF.L.U32 R5, R12, R19.reuse, RZ ;  /* 0x000000130c057219 */ /* 0x081fe400000006ff */
[----:B------:R-:W-:-:S02]  /*12350*/  SHF.R.U64 R12, R15, R19, R2 ;  /* 0x000000130f0c7219 */ /* 0x000fc40000001202 */
[-C--:B------:R-:W-:Y:S02]  /*12360*/  SHF.R.U32.HI R3, RZ, R19.reuse, R2 ;  /* 0x00000013ff037219 */ /* 0x080fe40000011602 */
[----:B------:R-:W-:Y:S01]  /*12370*/  SHF.L.U32 R19, R8, R19, RZ ;  /* 0x0000001308137219 */ /* 0x000fe200000006ff */
[----:B------:R-:W0:Y:S01]  /*12380*/  LDC R23, c[0x0][0x638] ;  /* 0x00018e00ff177b82 */ /* 0x000e220000000800 */
[----:B------:R-:W-:Y:S01]  /*12390*/  LOP3.LUT R24, RZ, R5, RZ, 0x33, !PT ;  /* 0x00000005ff187212 */ /* 0x000fe200078e33ff */
[----:B------:R-:W-:-:S06]  /*123a0*/  IMAD.MOV.U32 R2, RZ, RZ, R12 ;  /* 0x000000ffff027224 */ /* 0x000fcc00078e000c */
[----:B------:R-:W0:Y:S01]  /*123b0*/  LDC R25, c[0x0][0x610] ;  /* 0x00018400ff197b82 */ /* 0x000e220000000800 */
[----:B---34-:R-:W-:Y:S05]  /*123c0*/  @!P0 BRA `(.L_x_518) ;  /* 0x0000000000288947 */ /* 0x018fea0003800000 */
        /* <DEDUP_REMOVED lines=10> */
.L_x_518:
[----:B------:R-:W3:Y:S01]  /*12470*/  LDC R5, c[0x0][0x65c] ;  /* 0x00019700ff057b82 */ /* 0x000ee20000000800 */
[----:B-1----:R-:W-:Y:S01]  /*12480*/  SHF.R.U64 R3, R2, R22, R3 ;  /* 0x0000001602037219 */ /* 0x002fe20000001203 */
[----:B--2---:R-:W-:Y:S01]  /*12490*/  VIADD R9, R16, 0xffffffff ;  /* 0xffffffff10097836 */ /* 0x004fe20000000000 */
[----:B------:R-:W-:Y:S01]  /*124a0*/  LOP3.LUT R2, R15, R24, RZ, 0xc0, !PT ;  /* 0x000000180f027212 */ /* 0x000fe200078ec0ff */
[----:B------:R-:W-:Y:S02]  /*124b0*/  IMAD.MOV R14, RZ, RZ, -R14 ;  /* 0x000000ffff0e7224 */ /* 0x000fe400078e0a0e */
[----:B------:R-:W-:Y:S02]  /*124c0*/  IMAD.MOV.U32 R6, RZ, RZ, R13 ;  /* 0x000000ffff067224 */ /* 0x000fe400078e000d */
[----:B------:R-:W-:Y:S01]  /*124d0*/  IMAD R7, R19, R3, R2 ;  /* 0x0000000313077224 */ /* 0x000fe200078e0202 */
[----:B---3--:R-:W-:Y:S01]  /*124e0*/  ISETP.NE.AND P0, PT, R5, 0x1, PT ;  /* 0x000000010500780c */ /* 0x008fe20003f05270 */
[----:B------:R-:W-:Y:S01]  /*124f0*/  IMAD.MOV R5, RZ, RZ, -R3 ;  /* 0x000000ffff057224 */ /* 0x000fe200078e0a03 */
[----:B------:R-:W-:-:S03]  /*12500*/  LOP3.LUT R3, R10, R9, RZ, 0xc0, !PT ;  /* 0x000000090a037212 */ /* 0x000fc600078ec0ff */
[----:B0-----:R-:W-:Y:S02]  /*12510*/  IMAD R2, R5, R23, R12 ;  /* 0x0000001705027224 */ /* 0x001fe400078e020c */
[----:B------:R-:W-:Y:S02]  /*12520*/  IMAD.MOV.U32 R5, RZ, RZ, 0x1 ;  /* 0x00000001ff057424 */ /* 0x000fe400078e00ff */
[----:B------:R-:W-:-:S04]  /*12530*/  IMAD R2, R2, R16, R3 ;  /* 0x0000001002027224 */ /* 0x000fc800078e0203 */
[----:B------:R-:W-:-:S04]  /*12540*/  @P0 IMAD R18, R17, R14, R4 ;  /* 0x0000000e11120224 */ /* 0x000fc800078e0204 */
[----:B------:R-:W-:-:S05]  /*12550*/  IMAD R7, R7, R25, R18 ;  /* 0x0000001907077224 */ /* 0x000fca00078e0212 */
[----:B------:R-:W-:Y:S02]  /*12560*/  SEL R12, R2, R7, !P0 ;  /* 0x00000007020c7207 */ /* 0x000fe40004000000 */
[----:B------:R-:W-:-:S07]  /*12570*/  SEL R7, R7, R2, !P0 ;  /* 0x0000000207077207 */ /* 0x000fce0004000000 */
.L_x_516:
[----:B------:R-:W-:-:S08]  /*12580*/  NOP ;  /* 0x0000000000007918 */ /* 0x000fd00000000000 */
[----:B------:R-:W0:-:S00]  /*12590*/  USETMAXREG.DEALLOC.CTAPOOL 0x28 ;  /* 0x00000028000079c8 */ /* 0x000e0000080e0500 */
[----:B0-----:R-:W-:-:S13]  /*125a0*/  ISETP.NE.AND P0, PT, R0, RZ, PT ;  /* 0x000000ff0000720c */ /* 0x001fda0003f05270 */
[----:B------:R-:W-:Y:S05]  /*125b0*/  @P0 EXIT ;  /* 0x000000000000094d */ /* 0x000fea0003800000 */
[----:B------:R-:W-:Y:S01]  /*125c0*/  LOP3.LUT P0, RZ, R5, 0xff, RZ, 0xc0, !PT ;  /* 0x000000ff05ff7812 */ /* 0x000fe2000780c0ff */
[----:B------:R-:W-:Y:S02]  /*125d0*/  IMAD.MOV.U32 R8, RZ, RZ, 0x1 ;  /* 0x00000001ff087424 */ /* 0x000fe400078e00ff */
[----:B------:R-:W-:-:S10]  /*125e0*/  IMAD.MOV.U32 R0, RZ, RZ, RZ ;  /* 0x000000ffff007224 */ /* 0x000fd400078e00ff */
[----:B------:R-:W-:Y:S05]  /*125f0*/  @!P0 BRA `(.L_x_519) ;  /* 0x0000000c00588947 */ /* 0x000fea0003800000 */
[----:B------:R-:W2:Y:S01]  /*12600*/  LDL R2, [R1+0xa0] ;  /* 0x0000a00001027983 */ /* 0x000ea20000100800 */
[----:B------:R-:W0:Y:S01]  /*12610*/  LDC R0, c[0x0][0x28c] ;  /* 0x0000a300ff007b82 */ /* 0x000e220000000800 */
[----:B------:R-:W-:Y:S01]  /*12620*/  ULDC UR5, c[0x0][0x600] ;  /* 0x0001800000057ab9 */ /* 0x000fe20000000800 */
[----:B------:R-:W-:Y:S01]  /*12630*/  ULDC UR4, c[0x0][0xc] ;  /* 0x0000030000047ab9 */ /* 0x000fe20000000800 */
[----:B------:R-:W1:Y:S01]  /*12640*/  S2R R4, SR_TID.X ;  /* 0x0000000000047919 */ /* 0x000e620000002100 */
[----:B------:R-:W-:Y:S01]  /*12650*/  UIADD3 UR16, UR5, -0x1, URZ ;  /* 0xffffffff05107890 */ /* 0x000fe2000fffe03f */
[----:B------:R-:W-:Y:S01]  /*12660*/  BSSY B0, `(.L_x_519) ;  /* 0x00000cf000007945 */ /* 0x000fe20003800000 */
[----:B------:R-:W-:Y:S01]  /*12670*/  ULDC UR6, c[0x0][0x658] ;  /* 0x0001960000067ab9 */ /* 0x000fe20000000800 */
[----:B------:R-:W-:Y:S01]  /*12680*/  ULDC UR5, c[0x0][0x10] ;  /* 0x0000040000057ab9 */ /* 0x000fe20000000800 */
[----:B------:R-:W-:Y:S01]  /*12690*/  UMOV UR7, 0xffffffff ;  /* 0xffffffff00077882 */ /* 0x000fe20000000000 */
[----:B------:R-:W-:Y:S01]  /*126a0*/  UMOV UR8, 0x1 ;  /* 0x0000000100087882 */ /* 0x000fe20000000000 */
[----:B------:R-:W-:Y:S01]  /*126b0*/  UIMAD.WIDE.U32 UR4, UR4, UR5, URZ ;  /* 0x00000005040472a5 */ /* 0x000fe2000f8e003f */
[----:B------:R-:W-:Y:S01]  /*126c0*/  IMAD.MOV.U32 R10, RZ, RZ, 0x1 ;  /* 0x00000001ff0a7424 */ /* 0x000fe200078e00ff */
[----:B------:R-:W-:Y:S01]  /*126d0*/  USHF.L.U32 UR7, UR7, UR6, URZ ;  /* 0x0000000607077299 */ /* 0x000fe2000800063f */
[----:B------:R-:W-:Y:S01]  /*126e0*/  IMAD.MOV.U32 R8, RZ, RZ, 0x1 ;  /* 0x00000001ff087424 */ /* 0x000fe200078e00ff */
[----:B------:R-:W-:-:S02]  /*126f0*/  USHF.L.U32 UR18, UR8, UR6, URZ ;  /* 0x0000000608127299 */ /* 0x000fc4000800063f */
[----:B------:R-:W-:Y:S01]  /*12700*/  ULOP3.LUT UR17, URZ, UR7, URZ, 0x33, !UPT ;  /* 0x000000073f117292 */ /* 0x000fe2000f8e333f */
[----:B------:R-:W-:Y:S01]  /*12710*/  ULDC UR6, c[0x0][0x14] ;  /* 0x0000050000067ab9 */ /* 0x000fe20000000800 */
[----:B------:R-:W-:Y:S01]  /*12720*/  ULDC.64 UR22, c[0x0][0x198] ;  /* 0x0000660000167ab9 */ /* 0x000fe20000000a00 */
[----:B------:R-:W-:Y:S02]  /*12730*/  UIMAD.WIDE.U32 UR20, UR4, UR6, URZ ;  /* 0x00000006041472a5 */ /* 0x000fe4000f8e003f */
[----:B------:R-:W-:Y:S01]  /*12740*/  UIMAD UR13, UR5, UR6, URZ ;  /* 0x00000006050d72a4 */ /* 0x000fe2000f8e023f */
[----:B0-----:R-:W-:-:S03]  /*12750*/  VIADD R0, R0, 0x1f ;  /* 0x0000001f00007836 */ /* 0x001fc60000000000 */
[----:B------:R-:W-:Y:S02]  /*12760*/  UIADD3 UR13, UR21, UR13, URZ ;  /* 0x0000000d150d7290 */ /* 0x000fe4000fffe03f */
[----:B------:R-:W-:-:S04]  /*12770*/  SHF.R.S32.HI R3, RZ, 0x1f, R0 ;  /* 0x0000001fff037819 */ /* 0x000fc80000011400 */
[----:B------:R-:W-:Y:S01]  /*12780*/  LEA.HI R3, R3, R0, RZ, 0x5 ;  /* 0x0000000003037211 */ /* 0x000fe200078f28ff */
[----:B------:R-:W-:Y:S01]  /*12790*/  IMAD.MOV.U32 R0, RZ, RZ, RZ ;  /* 0x000000ffff007224 */ /* 0x000fe200078e00ff */
[C---:B-1----:R-:W-:Y:S02]  /*127a0*/  LOP3.LUT P2, RZ, R4.reuse, 0x7f, RZ, 0xc0, !PT ;  /* 0x0000007f04ff7812 */ /* 0x042fe4000784c0ff */
[----:B------:R-:W-:Y:S02]  /*127b0*/  SHF.R.S32.HI R11, RZ, 0x5, R3 ;  /* 0x00000005ff0b7819 */ /* 0x000fe40000011403 */
[----:B------:R-:W-:-:S03]  /*127c0*/  LOP3.LUT P0, RZ, R4, 0x1f, RZ, 0xc0, !PT ;  /* 0x0000001f04ff7812 */ /* 0x000fc6000780c0ff */
[----:B------:R-:W-:Y:S01]  /*127d0*/  VIADD R9, R11, 0x1 ;  /* 0x000000010b097836 */ /* 0x000fe20000000000 */
[----:B------:R-:W-:Y:S02]  /*127e0*/  PLOP3.LUT P0, PT, P0, P2, PT, 0x8a, 0x0 ;  /* 0x000000000000781c */ /* 0x000fe40000705172 */
[----:B--2---:R-:W-:-:S11]  /*127f0*/  LOP3.LUT R13, R2, 0x2, RZ, 0xfc, !PT ;  /* 0x00000002020d7812 */ /* 0x004fd600078efcff */
.L_x_531:
[----:B------:R-:W-:-:S03]  /*12800*/  UMOV UR4, 0xffffffff ;  /* 0xffffffff00047882 */ /* 0x000fc60000000000 */
[----:B------:R-:W-:Y:S05]  /*12810*/  BRA.DIV UR4, `(.L_x_520) ;  /* 0x0000001604707947 */ /* 0x000fea000b800000 */
[----:B------:R-:W-:-:S13]  /*12820*/  ELECT P6, URZ, PT ;  /* 0x00000000003f782f */ /* 0x000fda00038c0000 */
.L_x_554:
[----:B------:R-:W0:Y:S01]  /*12830*/  LDC R2, c[0x0][0x28c] ;  /* 0x0000a300ff027b82 */ /* 0x000e220000000800 */
[----:B------:R-:W-:Y:S01]  /*12840*/  BSSY B1, `(.L_x_521) ;  /* 0x0000037000017945 */ /* 0x000fe20003800000 */
[----:B0-----:R-:W-:-:S13]  /*12850*/  ISETP.LT.OR P6, PT, R2, 0x1, !P6 ;  /* 0x000000010200780c */ /* 0x001fda00077c1670 */
[----:B------:R-:W-:Y:S05]  /*12860*/  @P6 BRA `(.L_x_522) ;  /* 0x0000000000d06947 */ /* 0x000fea0003800000 */
[----:B------:R-:W-:Y:S02]  /*12870*/  IMAD R14, R12, 0xf0, RZ ;  /* 0x000000f00c0e7824 */ /* 0x000fe400078e02ff */
[----:B------:R-:W-:Y:S02]  /*12880*/  IMAD R15, R7, 0xc0, RZ ;  /* 0x000000c0070f7824 */ /* 0x000fe400078e02ff */
[----:B------:R-:W-:Y:S02]  /*12890*/  IMAD.MOV.U32 R16, RZ, RZ, RZ ;  /* 0x000000ffff107224 */ /* 0x000fe400078e00ff */
[----:B------:R-:W-:Y:S02]  /*128a0*/  IMAD.MOV.U32 R2, RZ, RZ, R9 ;  /* 0x000000ffff027224 */ /* 0x000fe400078e0009 */
[----:B------:R-:W-:Y:S02]  /*128b0*/  IMAD.MOV.U32 R3, RZ, RZ, R8 ;  /* 0x000000ffff037224 */ /* 0x000fe400078e0008 */
[----:B------:R-:W-:-:S07]  /*128c0*/  IMAD.MOV.U32 R4, RZ, RZ, R0 ;  /* 0x000000ffff047224 */ /* 0x000fce00078e0000 */
.L_x_526:
[----:B------:R-:W0:Y:S01]  /*128d0*/  S2R R12, SR_CgaCtaId ;  /* 0x00000000000c7919 */ /* 0x000e220000008800 */
[----:B------:R-:W-:Y:S01]  /*128e0*/  MOV R5, 0x400 ;  /* 0x0000040000057802 */ /* 0x000fe20000000f00 */
[----:B------:R-:W1:Y:S03]  /*128f0*/  @!P2 LDC R7, c[0x0][0x500] ;  /* 0x00014000ff07ab82 */ /* 0x000e660000000800 */
[----:B0-----:R-:W-:Y:S02]  /*12900*/  LEA R17, R12, R5, 0x18 ;  /* 0x000000050c117211 */ /* 0x001fe400078ec0ff */
[----:B------:R-:W-:-:S03]  /*12910*/  SHF.L.U32 R5, R3, 0x1f, RZ ;  /* 0x0000001f03057819 */ /* 0x000fc600000006ff */
[----:B------:R-:W-:-:S04]  /*12920*/  IMAD R12, R4, 0x8, R17 ;  /* 0x00000008040c7824 */ /* 0x000fc800078e0211 */
[----:B------:R-:W0:Y:S02]  /*12930*/  SYNCS.PHASECHK.TRANS64.TRYWAIT P1, [R12+URZ+0x80], R5 ;  /* 0x000080050c0075a7 */ /* 0x000e24000802017f */
[----:B01----:R-:W-:Y:S05]  /*12940*/  @!P1 BRA `(.L_x_523) ;  /* 0x0000001400449947 */ /* 0x003fea0003800000 */
.L_x_555:
[----:B0-----:R-:W-:Y:S01]  /*12950*/  PRMT R5, R13, 0x9910, RZ ;  /* 0x000099100d057816 */ /* 0x001fe200000000ff */
[----:B------:R0:W-:Y:S03]  /*12960*/  @!P2 SYNCS.ARRIVE.TRANS64 RZ, [R12+URZ], R7 ;  /* 0x000000070cffa9a7 */ /* 0x0001e6000800003f */
[----:B------:R-:W-:-:S13]  /*12970*/  ISETP.NE.AND P1, PT, R5, 0x2, PT ;  /* 0x000000020500780c */ /* 0x000fda0003f25270 */
[----:B0-----:R-:W-:Y:S05]  /*12980*/  @P1 BRA `(.L_x_524) ;  /* 0x0000000000041947 */ /* 0x001fea0003800000 */
[----:B------:R-:W-:Y:S01]  /*12990*/  BPT.TRAP 0x1 ;  /* 0x000000040000795c */ /* 0x000fe20000300000 */
.L_x_524:
[----:B------:R-:W-:Y:S05]  /*129a0*/  @P0 BRA `(.L_x_525) ;  /* 0x0000000000040947 */ /* 0x000fea0003800000 */
[----:B------:R-:W-:Y:S01]  /*129b0*/  BPT.TRAP 0x1 ;  /* 0x000000040000795c */ /* 0x000fe20000300000 */
.L_x_525:
[--C-:B------:R-:W-:Y:S01]  /*129c0*/  IMAD R5, R4, 0x1800, R17.reuse ;  /* 0x0000180004057824 */ /* 0x100fe200078e0211 */
[----:B------:R-:W-:Y:S01]  /*129d0*/  R2UR UR9, R12 ;  /* 0x000000000c0972ca */ /* 0x000fe200000e0000 */
[----:B------:R-:W-:Y:S01]  /*129e0*/  IMAD R17, R4, 0x1e00, R17 ;  /* 0x00001e0004117824 */ /* 0x000fe200078e0211 */
[----:B------:R-:W-:Y:S01]  /*129f0*/  UIADD3 UR4, UP0, UR22, 0xf0, URZ ;  /* 0x000000f016047890 */ /* 0x000fe2000ff1e03f */
[----:B------:R-:W-:Y:S01]  /*12a00*/  VIADD R2, R2, 0xffffffff ;  /* 0xffffffff02027836 */ /* 0x000fe20000000000 */
[----:B------:R-:W-:Y:S01]  /*12a10*/  R2UR UR5, R5 ;  /* 0x00000000050572ca */ /* 0x000fe200000e0000 */
[----:B------:R-:W-:Y:S01]  /*12a20*/  UIADD3 UR24, UP1, UR22, 0x1f0, URZ ;  /* 0x000001f016187890 */ /* 0x000fe2000ff3e03f */
[----:B------:R-:W-:Y:S01]  /*12a30*/  R2UR UR8, R17 ;  /* 0x00000000110872ca */ /* 0x000fe200000e0000 */
[----:B------:R-:W-:Y:S01]  /*12a40*/  VIADD R4, R4, 0x1 ;  /* 0x0000000104047836 */ /* 0x000fe20000000000 */
[----:B------:R-:W-:Y:S01]  /*12a50*/  R2UR UR11, R15 ;  /* 0x000000000f0b72ca */ /* 0x000fe200000e0000 */
[----:B------:R-:W-:Y:S01]  /*12a60*/  UIADD3.X UR25, URZ, UR23, URZ, UP1, !UPT ;  /* 0x000000173f197290 */ /* 0x000fe20008ffe43f */
[----:B------:R-:W-:Y:S01]  /*12a70*/  R2UR UR10, R16 ;  /* 0x00000000100a72ca */ /* 0x000fe200000e0000 */
[----:B------:R-:W-:Y:S01]  /*12a80*/  UMOV UR6, 0x0 ;  /* 0x0000000000067882 */ /* 0x000fe20000000000 */
[----:B------:R-:W-:Y:S01]  /*12a90*/  R2UR UR12, R6 ;  /* 0x00000000060c72ca */ /* 0x000fe200000e0000 */
[----:B------:R-:W-:Y:S01]  /*12aa0*/  UMOV UR7, 0x10000000 ;  /* 0x1000000000077882 */ /* 0x000fe20000000000 */
[----:B------:R-:W-:Y:S01]  /*12ab0*/  R2UR UR19, R14 ;  /* 0x000000000e1372ca */ /* 0x000fe200000e0000 */
[----:B------:R-:W-:Y:S01]  /*12ac0*/  VIADD R16, R16, 0x20 ;  /* 0x0000002010107836 */ /* 0x000fe20000000000 */
[----:B------:R-:W-:Y:S01]  /*12ad0*/  ISETP.GT.AND P3, PT, R2, 0x1, PT ;  /* 0x000000010200780c */ /* 0x000fe20003f64270 */
[----:B------:R-:W-:Y:S01]  /*12ae0*/  UIADD3 UR14, UR5, 0x200, URZ ;  /* 0x00000200050e7890 */ /* 0x000fe2000fffe03f */
[----:B------:R-:W-:Y:S01]  /*12af0*/  ISETP.NE.AND P1, PT, R4, 0x10, PT ;  /* 0x000000100400780c */ /* 0x000fe20003f25270 */
[----:B------:R-:W-:-:S02]  /*12b00*/  UIADD3.X UR5, URZ, UR23, URZ, UP0, !UPT ;  /* 0x000000173f057290 */ /* 0x000fc400087fe43f */
[----:B------:R-:W-:Y:S01]  /*12b10*/  UIADD3 UR15, UR8, 0x18200, URZ ;  /* 0x00018200080f7890 */ /* 0x000fe2000fffe03f */
[----:B------:R-:W-:Y:S02]  /*12b20*/  SEL R12, RZ, 0x1, P1 ;  /* 0x00000001ff0c7807 */ /* 0x000fe40000800000 */
[----:B------:R-:W-:Y:S01]  /*12b30*/  UMOV UR8, UR14 ;  /* 0x0000000e00087c82 */ /* 0x000fe20008000000 */
[----:B------:R-:W-:Y:S02]  /*12b40*/  SEL R4, R4, RZ, P1 ;  /* 0x000000ff04047207 */ /* 0x000fe40000800000 */
[----:B------:R-:W-:Y:S01]  /*12b50*/  LOP3.LUT R3, R3, R12, RZ, 0x3c, !PT ;  /* 0x0000000c03037212 */ /* 0x000fe200078e3cff */
[----:B------:R0:W-:Y:S02]  /*12b60*/  UTMALDG.3D [UR8], [UR4], desc[UR6] ;  /* 0x00000608040075b4 */ /* 0x0001e40008011000 */
[----:B0-----:R-:W-:Y:S01]  /*12b70*/  UMOV UR8, UR15 ;  /* 0x0000000f00087c82 */ /* 0x001fe20008000000 */
[----:B------:R-:W-:-:S02]  /*12b80*/  UMOV UR11, UR19 ;  /* 0x00000013000b7c82 */ /* 0x000fc40008000000 */
[----:B------:R0:W-:Y:S02]  /*12b90*/  UTMALDG.3D [UR8], [UR24], desc[UR6] ;  /* 0x00000608180075b4 */ /* 0x0001e40008011000 */
[----:B0-----:R-:W-:Y:S05]  /*12ba0*/  @P3 BRA `(.L_x_526) ;  /* 0xfffffffc00483947 */ /* 0x001fea000383ffff */
.L_x_522:
[----:B------:R-:W-:Y:S05]  /*12bb0*/  BSYNC B1 ;  /* 0x0000000000017941 */ /* 0x000fea0003800000 */
.L_x_521:
[----:B------:R-:W2:Y:S01]  /*12bc0*/  LDL.LU R18, [R1+0xa4] ;  /* 0x0000a40001127983 */ /* 0x000ea20000300800 */
[----:B------:R-:W-:Y:S01]  /*12bd0*/  LOP3.LUT P3, RZ, R10, 0xff, RZ, 0xc0, !PT ;  /* 0x000000ff0aff7812 */ /* 0x000fe2000786c0ff */
[C---:B------:R-:W-:Y:S01]  /*12be0*/  IMAD.IADD R0, R11.reuse, 0x1, R0 ;  /* 0x000000010b007824 */ /* 0x040fe200078e0200 */
[----:B------:R-:W-:Y:S01]  /*12bf0*/  ULDC.64 UR4, c[0x0][0x650] ;  /* 0x0001940000047ab9 */ /* 0x000fe20000000a00 */
[----:B------:R-:W3:Y:S01]  /*12c00*/  LDL.LU R17, [R1+0xa8] ;  /* 0x0000a80001117983 */ /* 0x000ee20000300800 */
[----:B------:R-:W-:Y:S01]  /*12c10*/  BSSY B1, `(.L_x_527) ;  /* 0x0000071000017945 */ /* 0x000fe20003800000 */
[----:B------:R-:W-:Y:S01]  /*12c20*/  IMAD.MOV.U32 R7, RZ, RZ, -0x1 ;  /* 0xffffffffff077424 */ /* 0x000fe200078e00ff */
[----:B------:R-:W-:Y:S01]  /*12c30*/  ISETP.GT.U32.AND P1, PT, R0, 0xf, PT ;  /* 0x0000000f0000780c */ /* 0x000fe20003f24070 */
[----:B------:R-:W-:Y:S01]  /*12c40*/  IMAD.MOV.U32 R12, RZ, RZ, -0x1 ;  /* 0xffffffffff0c7424 */ /* 0x000fe200078e00ff */
[----:B------:R-:W-:Y:S01]  /*12c50*/  SHF.R.U32.HI R2, RZ, 0x4, R0 ;  /* 0x00000004ff027819 */ /* 0x000fe20000011600 */
[----:B------:R-:W-:Y:S01]  /*12c60*/  IMAD.MOV.U32 R6, RZ, RZ, -0x1 ;  /* 0xffffffffff067424 */ /* 0x000fe200078e00ff */
[----:B------:R-:W-:-:S02]  /*12c70*/  ISETP.LT.U32.AND P1, PT, R11, 0x10, P1 ;  /* 0x000000100b00780c */ /* 0x000fc40000f21070 */
[----:B------:R-:W-:Y:S01]  /*12c80*/  LOP3.LUT R2, R2, 0x1, RZ, 0xc0, !PT ;  /* 0x0000000102027812 */ /* 0x000fe200078ec0ff */
[----:B------:R-:W0:Y:S01]  /*12c90*/  @P3 S2R R4, SR_CgaCtaId ;  /* 0x0000000000043919 */ /* 0x000e220000008800 */
[----:B------:R-:W-:Y:S02]  /*12ca0*/  @P3 MOV R3, 0x400 ;  /* 0x0000040000033802 */ /* 0x000fe40000000f00 */
[----:B------:R-:W-:Y:S02]  /*12cb0*/  LOP3.LUT R0, R0, 0xf, RZ, 0xc0, !PT ;  /* 0x0000000f00007812 */ /* 0x000fe400078ec0ff */
[----:B------:R-:W-:Y:S02]  /*12cc0*/  PRMT R10, RZ, 0x7610, R10 ;  /* 0x00007610ff0a7816 */ /* 0x000fe4000000000a */
[----:B0-----:R-:W-:-:S04]  /*12cd0*/  @P3 LEA R3, R4, R3, 0x18 ;  /* 0x0000000304033211 */ /* 0x001fc800078ec0ff */
[----:B------:R0:W-:Y:S01]  /*12ce0*/  @P3 SYNCS.ARRIVE.TRANS64.A1T0 RZ, [R3+URZ+0x118], RZ ;  /* 0x000118ff03ff39a7 */ /* 0x0001e2000810003f */
[----:B------:R-:W-:-:S04]  /*12cf0*/  ISETP.NE.U32.AND P3, PT, R2, 0x1, PT ;  /* 0x000000010200780c */ /* 0x000fc80003f65070 */
[----:B------:R-:W-:Y:S02]  /*12d00*/  ISETP.GT.U32.AND P3, PT, R11, 0xf, !P3 ;  /* 0x0000000f0b00780c */ /* 0x000fe40005f64070 */
[----:B0-----:R-:W-:Y:S02]  /*12d10*/  SEL R3, RZ, 0x1, !P1 ;  /* 0x00000001ff037807 */ /* 0x001fe40004800000 */
[----:B------:R-:W-:-:S04]  /*12d20*/  SEL R2, RZ, 0x1, !P3 ;  /* 0x00000001ff027807 */ /* 0x000fc80005800000 */
[----:B------:R-:W-:Y:S02]  /*12d30*/  LOP3.LUT R8, R2, R8, R3, 0x96, !PT ;  /* 0x0000000802087212 */ /* 0x000fe400078e9603 */
[----:B------:R-:W-:Y:S02]  /*12d40*/  PRMT R2, RZ, 0x7610, R2 ;  /* 0x00007610ff027816 */ /* 0x000fe40000000002 */
[----:B---3--:R-:W-:-:S04]  /*12d50*/  IADD3 R17, P4, R17, UR20, RZ ;  /* 0x0000001411117c10 */ /* 0x008fc8000ff9e0ff */
[----:B--2---:R-:W-:Y:S01]  /*12d60*/  IADD3.X R18, R18, UR13, RZ, P4, !PT ;  /* 0x0000000d12127c10 */ /* 0x004fe2000a7fe4ff */
[----:B------:R0:W-:Y:S01]  /*12d70*/  STL [R1+0xa8], R17 ;  /* 0x0000a81101007387 */ /* 0x0001e20000100800 */
[----:B------:R-:W-:-:S03]  /*12d80*/  ISETP.GE.U32.AND P4, PT, R17, UR4, PT ;  /* 0x0000000411007c0c */ /* 0x000fc6000bf86070 */
[----:B------:R0:W-:Y:S01]  /*12d90*/  STL [R1+0xa4], R18 ;  /* 0x0000a41201007387 */ /* 0x0001e20000100800 */
[----:B------:R-:W-:-:S13]  /*12da0*/  ISETP.GE.U32.AND.EX P1, PT, R18, UR5, PT, P4 ;  /* 0x0000000512007c0c */ /* 0x000fda000bf26140 */
[----:B0-----:R-:W-:Y:S05]  /*12db0*/  @P1 BRA `(.L_x_528) ;  /* 0x0000000400581947 */ /* 0x001fea0003800000 */
[----:B------:R-:W-:Y:S01]  /*12dc0*/  ULDC.64 UR4, c[0x0][0x628] ;  /* 0x00018a0000047ab9 */ /* 0x000fe20000000a00 */
[----:B------:R-:W0:Y:S01]  /*12dd0*/  S2R R14, SR_CTAID.X ;  /* 0x00000000000e7919 */ /* 0x000e220000002500 */
[----:B------:R-:W-:Y:S01]  /*12de0*/  ISETP.NE.U32.AND P1, PT, RZ, UR4, PT ;  /* 0x00000004ff007c0c */ /* 0x000fe2000bf25070 */
[----:B------:R-:W-:Y:S01]  /*12df0*/  ULDC UR7, c[0x0][0x630] ;  /* 0x00018c0000077ab9 */ /* 0x000fe20000000800 */
[----:B------:R-:W-:Y:S01]  /*12e00*/  IMAD.MOV.U32 R2, RZ, RZ, R17 ;  /* 0x000000ffff027224 */ /* 0x000fe200078e0011 */
[----:B------:R-:W1:Y:S01]  /*12e10*/  S2R R12, SR_CTAID.Y ;  /* 0x00000000000c7919 */ /* 0x000e620000002600 */
[----:B------:R-:W-:Y:S01]  /*12e20*/  ISETP.NE.AND.EX P1, PT, RZ, UR5, PT, P1 ;  /* 0x00000005ff007c0c */ /* 0x000fe2000bf25310 */
[----:B------:R-:W-:-:S12]  /*12e30*/  IMAD.MOV.U32 R3, RZ, RZ, R18 ;  /* 0x000000ffff037224 */ /* 0x000fd800078e0012 */
[----:B------:R-:W-:Y:S05]  /*12e40*/  @!P1 BRA `(.L_x_529) ;  /* 0x0000000000289947 */ /* 0x000fea0003800000 */
[----:B------:R-:W-:Y:S02]  /*12e50*/  ULDC UR6, c[0x0][0x634] ;  /* 0x00018d0000067ab9 */ /* 0x000fe40000000800 */
[----:B------:R-:W-:-:S05]  /*12e60*/  IADD3 R7, P1, R17, UR6, RZ ;  /* 0x0000000611077c10 */ /* 0x000fca000ff3e0ff */
[----:B------:R-:W-:-:S04]  /*12e70*/  IMAD.X R15, RZ, RZ, R18, P1 ;  /* 0x000000ffff0f7224 */ /* 0x000fc800008e0612 */
[----:B------:R-:W-:-:S04]  /*12e80*/  IMAD.WIDE.U32 R4, R15, UR4, RZ ;  /* 0x000000040f047c25 */ /* 0x000fc8000f8e00ff */
[----:B------:R-:W-:-:S04]  /*12e90*/  IMAD.WIDE.U32 R4, P1, R7, UR5, R4 ;  /* 0x0000000507047c25 */ /* 0x000fc8000f820004 */
[----:B------:R-:W-:-:S04]  /*12ea0*/  IMAD.WIDE.U32 R6, R7, UR4, RZ ;  /* 0x0000000407067c25 */ /* 0x000fc8000f8e00ff */
[----:B------:R-:W-:Y:S01]  /*12eb0*/  IMAD.X R3, RZ, RZ, RZ, P1 ;  /* 0x000000ffff037224 */ /* 0x000fe200008e06ff */
[----:B------:R-:W-:Y:S01]  /*12ec0*/  IADD3 RZ, P1, R7, R4, RZ ;  /* 0x0000000407ff7210 */ /* 0x000fe20007f3e0ff */
[----:B------:R-:W-:-:S04]  /*12ed0*/  IMAD.MOV.U32 R2, RZ, RZ, R5 ;  /* 0x000000ffff027224 */ /* 0x000fc800078e0005 */
[----:B------:R-:W-:-:S08]  /*12ee0*/  IMAD.WIDE.U32.X R2, R15, UR5, R2, P1 ;  /* 0x000000050f027c25 */ /* 0x000fd000088e0402 */
.L_x_529:
[--C-:B------:R-:W-:Y:S01]  /*12ef0*/  SHF.R.U64 R6, R2, UR7, R3.reuse ;  /* 0x0000000702067c19 */ /* 0x100fe20008001203 */
[----:B------:R-:W-:Y:S01]  /*12f00*/  ULDC.64 UR4, c[0x0][0x620] ;  /* 0x0001880000047ab9 */ /* 0x000fe20000000a00 */
[----:B------:R-:W-:Y:S01]  /*12f10*/  SHF.R.U32.HI R2, RZ, UR7, R3 ;  /* 0x00000007ff027c19 */ /* 0x000fe20008011603 */
[----:B------:R-:W-:Y:S01]  /*12f20*/  IMAD.MOV.U32 R3, RZ, RZ, R18 ;  /* 0x000000ffff037224 */ /* 0x000fe200078e0012 */
[----:B------:R-:W-:Y:S01]  /*12f30*/  IADD3 R5, P1, RZ, -R6, RZ ;  /* 0x80000006ff057210 */ /* 0x000fe20007f3e0ff */
[----:B------:R-:W2:Y:S01]  /*12f40*/  LDC R21, c[0x0][0x144] ;  /* 0x00005100ff157b82 */ /* 0x000ea20000000800 */
[----:B0-----:R-:W-:Y:S01]  /*12f50*/  I2FP.F32.U32 R7, R14 ;  /* 0x0000000e00077245 */ /* 0x001fe20000201000 */
[----:B------:R-:W-:Y:S01]  /*12f60*/  ULDC.64 UR8, c[0x0][0x640] ;  /* 0x0001900000087ab9 */ /* 0x000fe20000000a00 */
[----:B------:R-:W-:Y:S01]  /*12f70*/  ULDC UR6, c[0x0][0x608] ;  /* 0x0001820000067ab9 */ /* 0x000fe20000000800 */
[----:B------:R-:W-:Y:S01]  /*12f80*/  IMAD.X R2, RZ, RZ, ~R2, P1 ;  /* 0x000000ffff027224 */ /* 0x000fe200008e0e02 */
[----:B------:R-:W-:-:S03]  /*12f90*/  ISETP.NE.U32.AND P1, PT, RZ, UR8, PT ;  /* 0x00000008ff007c0c */ /* 0x000fc6000bf25070 */
[----:B------:R-:W-:Y:S01]  /*12fa0*/  IMAD R4, R2, UR4, RZ ;  /* 0x0000000402047c24 */ /* 0x000fe2000f8e02ff */
[----:B------:R-:W-:Y:S01]  /*12fb0*/  ISETP.NE.AND.EX P1, PT, RZ, UR9, PT, P1 ;  /* 0x00000009ff007c0c */ /* 0x000fe2000bf25310 */
[----:B------:R-:W-:Y:S02]  /*12fc0*/  IMAD.MOV.U32 R2, RZ, RZ, R17 ;  /* 0x000000ffff027224 */ /* 0x000fe400078e0011 */
[----:B------:R-:W0:Y:S02]  /*12fd0*/  LDC R17, c[0x0][0x148] ;  /* 0x00005200ff117b82 */ /* 0x000e240000000800 */
[----:B------:R-:W-:Y:S01]  /*12fe0*/  IMAD.WIDE.U32 R2, R5, UR4, R2 ;  /* 0x0000000405027c25 */ /* 0x000fe2000f8e0002 */
[----:B------:R-:W-:-:S03]  /*12ff0*/  ULDC UR4, c[0x0][0x150] ;  /* 0x0000540000047ab9 */ /* 0x000fc60000000800 */
[----:B------:R-:W-:Y:S02]  /*13000*/  IMAD R5, R5, UR5, R4 ;  /* 0x0000000505057c24 */ /* 0x000fe4000f8e0204 */
[----:B------:R-:W-:Y:S01]  /*13010*/  FMUL R4, R7, UR4 ;  /* 0x0000000407047c20 */ /* 0x000fe20008400000 */
[----:B------:R-:W-:Y:S01]  /*13020*/  ULDC UR4, c[0x0][0x618] ;  /* 0x0001860000047ab9 */ /* 0x000fe20000000800 */
[----:B------:R-:W-:Y:S01]  /*13030*/  ULDC UR5, c[0x0][0x154] ;  /* 0x0000550000057ab9 */ /* 0x000fe20000000800 */
[----:B------:R-:W-:-:S03]  /*13040*/  IMAD.IADD R3, R3, 0x1, R5 ;  /* 0x0000000103037824 */ /* 0x000fc600078e0205 */
[----:B------:R-:W3:Y:S02]  /*13050*/  F2I.U32.TRUNC.NTZ R4, R4 ;  /* 0x0000000400047305 */ /* 0x000ee4000020f000 */
[----:B------:R-:W-:Y:S02]  /*13060*/  SHF.R.U64 R7, R2, UR4, R3 ;  /* 0x0000000402077c19 */ /* 0x000fe40008001203 */
[----:B-1----:R-:W-:-:S05]  /*13070*/  I2FP.F32.U32 R2, R12 ;  /* 0x0000000c00027245 */ /* 0x002fca0000201000 */
[----:B------:R-:W-:Y:S01]  /*13080*/  FMUL R18, R2, UR5 ;  /* 0x0000000502127c20 */ /* 0x000fe20008400000 */
[----:B------:R-:W-:Y:S01]  /*13090*/  SHF.R.U32.HI R2, RZ, UR4, R3 ;  /* 0x00000004ff027c19 */ /* 0x000fe20008011603 */
[----:B------:R-:W-:-:S03]  /*130a0*/  ULDC UR4, c[0x0][0x658] ;  /* 0x0001960000047ab9 */ /* 0x000fc60000000800 */
[--C-:B------:R-:W-:Y:S01]  /*130b0*/  SHF.R.U64 R16, R7, UR6, R2.reuse ;  /* 0x0000000607107c19 */ /* 0x100fe20008001202 */
[----:B------:R-:W1:Y:S01]  /*130c0*/  F2I.U32.TRUNC.NTZ R18, R18 ;  /* 0x0000001200127305 */ /* 0x000e62000020f000 */
[----:B------:R-:W-:Y:S01]  /*130d0*/  SHF.R.U32.HI R3, RZ, UR6, R2 ;  /* 0x00000006ff037c19 */ /* 0x000fe20008011602 */
[----:B---3--:R-:W-:-:S03]  /*130e0*/  IMAD.MOV R4, RZ, RZ, -R4 ;  /* 0x000000ffff047224 */ /* 0x008fc600078e0a04 */
[--C-:B------:R-:W-:Y:S01]  /*130f0*/  SHF.R.U64 R15, R16, UR4, R3.reuse ;  /* 0x00000004100f7c19 */ /* 0x100fe20008001203 */
[----:B--2---:R-:W-:Y:S01]  /*13100*/  IMAD R14, R21, R4, R14 ;  /* 0x00000004150e7224 */ /* 0x004fe200078e020e */
[----:B------:R-:W-:-:S03]  /*13110*/  SHF.R.U32.HI R19, RZ, UR4, R3 ;  /* 0x00000004ff137c19 */ /* 0x000fc60008011603 */
[----:B------:R-:W-:Y:S02]  /*13120*/  IMAD.MOV.U32 R2, RZ, RZ, R15 ;  /* 0x000000ffff027224 */ /* 0x000fe400078e000f */
[----:B------:R-:W-:Y:S01]  /*13130*/  IMAD.MOV.U32 R3, RZ, RZ, R19 ;  /* 0x000000ffff037224 */ /* 0x000fe200078e0013 */
[----:B------:R-:W-:Y:S06]  /*13140*/  @!P1 BRA `(.L_x_530) ;  /* 0x0000000000289947 */ /* 0x000fec0003800000 */
[----:B------:R-:W-:Y:S02]  /*13150*/  ULDC UR4, c[0x0][0x64c] ;  /* 0x0001930000047ab9 */ /* 0x000fe40000000800 */
[----:B------:R-:W-:-:S05]  /*13160*/  IADD3 R3, P1, R15, UR4, RZ ;  /* 0x000000040f037c10 */ /* 0x000fca000ff3e0ff */
[----:B------:R-:W-:-:S04]  /*13170*/  IMAD.X R19, RZ, RZ, R19, P1 ;  /* 0x000000ffff137224 */ /* 0x000fc800008e0613 */
[----:B------:R-:W-:-:S04]  /*13180*/  IMAD.WIDE.U32 R4, R19, UR8, RZ ;  /* 0x0000000813047c25 */ /* 0x000fc8000f8e00ff */
[----:B------:R-:W-:-:S04]  /*13190*/  IMAD.WIDE.U32 R4, P1, R3, UR9, R4 ;  /* 0x0000000903047c25 */ /* 0x000fc8000f820004 */
[----:B------:R-:W-:-:S04]  /*131a0*/  IMAD.WIDE.U32 R2, R3, UR8, RZ ;  /* 0x0000000803027c25 */ /* 0x000fc8000f8e00ff */
[----:B------:R-:W-:Y:S01]  /*131b0*/  IMAD.MOV.U32 R2, RZ, RZ, R5 ;  /* 0x000000ffff027224 */ /* 0x000fe200078e0005 */
[----:B------:R-:W-:Y:S01]  /*131c0*/  IADD3 RZ, P3, R3, R4, RZ ;  /* 0x0000000403ff7210 */ /* 0x000fe20007f7e0ff */
[----:B------:R-:W-:-:S04]  /*131d0*/  IMAD.X R3, RZ, RZ, RZ, P1 ;  /* 0x000000ffff037224 */ /* 0x000fc800008e06ff */
[----:B------:R-:W-:-:S08]  /*131e0*/  IMAD.WIDE.U32.X R2, R19, UR9, R2, P3 ;  /* 0x0000000913027c25 */ /* 0x000fd000098e0402 */
.L_x_530:
[----:B------:R-:W2:Y:S01]  /*131f0*/  LDC R4, c[0x0][0x65c] ;  /* 0x00019700ff047b82 */ /* 0x000ea20000000800 */
[----:B------:R-:W-:Y:S01]  /*13200*/  ULDC UR4, c[0x0][0x648] ;  /* 0x0001920000047ab9 */ /* 0x000fe20000000800 */
[----:B------:R-:W-:Y:S01]  /*13210*/  LOP3.LUT R16, R16, UR17, RZ, 0xc0, !PT ;  /* 0x0000001110107c12 */ /* 0x000fe2000f8ec0ff */
[----:B-1----:R-:W-:Y:S01]  /*13220*/  IMAD.MOV R18, RZ, RZ, -R18 ;  /* 0x000000ffff127224 */ /* 0x002fe200078e0a12 */
[----:B------:R-:W-:Y:S01]  /*13230*/  SHF.R.U64 R3, R2, UR4, R3 ;  /* 0x0000000402037c19 */ /* 0x000fe20008001203 */
[----:B------:R-:W-:Y:S01]  /*13240*/  ULDC UR4, c[0x0][0x638] ;  /* 0x00018e0000047ab9 */ /* 0x000fe20000000800 */
[----:B------:R-:W-:-:S03]  /*13250*/  ULDC UR5, c[0x0][0x610] ;  /* 0x0001840000057ab9 */ /* 0x000fc60000000800 */
[----:B------:R-:W-:Y:S02]  /*13260*/  IMAD.MOV R2, RZ, RZ, -R3 ;  /* 0x000000ffff027224 */ /* 0x000fe400078e0a03 */
[----:B------:R-:W-:Y:S02]  /*13270*/  IMAD R3, R3, UR18, R16 ;  /* 0x0000001203037c24 */ /* 0x000fe4000f8e0210 */
[----:B------:R-:W-:Y:S01]  /*13280*/  IMAD R15, R2, UR4, R15 ;  /* 0x00000004020f7c24 */ /* 0x000fe2000f8e020f */
[----:B------:R-:W-:Y:S01]  /*13290*/  ULDC UR4, c[0x0][0x600] ;  /* 0x0001800000047ab9 */ /* 0x000fe20000000800 */
[----:B------:R-:W-:Y:S01]  /*132a0*/  IMAD.MOV.U32 R2, RZ, RZ, 0x1 ;  /* 0x00000001ff027424 */ /* 0x000fe200078e00ff */
[----:B--2---:R-:W-:Y:S02]  /*132b0*/  ISETP.NE.AND P1, PT, R4, 0x1, PT ;  /* 0x000000010400780c */ /* 0x004fe40003f25270 */
[----:B------:R-:W-:-:S05]  /*132c0*/  LOP3.LUT R4, R7, UR16, RZ, 0xc0, !PT ;  /* 0x0000001007047c12 */ /* 0x000fca000f8ec0ff */
[----:B------:R-:W-:-:S06]  /*132d0*/  IMAD R15, R15, UR4, R4 ;  /* 0x000000040f0f7c24 */ /* 0x000fcc000f8e0204 */
[----:B0-----:R-:W-:-:S04]  /*132e0*/  @P1 IMAD R14, R17, R18, R12 ;  /* 0x00000012110e1224 */ /* 0x001fc800078e020c */
[----:B------:R-:W-:-:S05]  /*132f0*/  IMAD R14, R3, UR5, R14 ;  /* 0x00000005030e7c24 */ /* 0x000fca000f8e020e */
[----:B------:R-:W-:Y:S02]  /*13300*/  SEL R12, R15, R14, !P1 ;  /* 0x0000000e0f0c7207 */ /* 0x000fe40004800000 */
[----:B------:R-:W-:-:S07]  /*13310*/  SEL R7, R14, R15, !P1 ;  /* 0x0000000f0e077207 */ /* 0x000fce0004800000 */
.L_x_528:
[----:B------:R-:W-:Y:S05]  /*13320*/  BSYNC B1 ;  /* 0x0000000000017941 */ /* 0x000fea0003800000 */
.L_x_527:
[----:B------:R-:W-:-:S13]  /*13330*/  LOP3.LUT P1, RZ, R2, 0xff, RZ, 0xc0, !PT ;  /* 0x000000ff02ff7812 */ /* 0x000fda000782c0ff */
[----:B------:R-:W-:Y:S05]  /*13340*/  @P1 BRA `(.L_x_531) ;  /* 0xfffffff4002c1947 */ /* 0x000fea000383ffff */
[----:B------:R-:W-:Y:S05]  /*13350*/  BSYNC B0 ;  /* 0x0000000000007941 */ /* 0x000fea0003800000 */
.L_x_519:
[----:B------:R-:W-:-:S03]  /*13360*/  UMOV UR4, 0xffffffff ;  /* 0xffffffff00047882 */ /* 0x000fc60000000000 */
[----:B------:R-:W-:Y:S05]  /*13370*/  BRA.DIV UR4, `(.L_x_532) ;  /* 0x0000000a04cc7947 */ /* 0x000fea000b800000 */
[----:B------:R-:W-:-:S13]  /*13380*/  ELECT P6, URZ, PT ;  /* 0x00000000003f782f */ /* 0x000fda00038c0000 */
.L_x_558:
[----:B------:R-:W-:Y:S04]  /*13390*/  BSSY B0, `(.L_x_533) ;  /* 0x0000098000007945 */ /* 0x000fe80003800000 */
[----:B------:R-:W-:Y:S05]  /*133a0*/  @!P6 BRA `(.L_x_534) ;  /* 0x000000080058e947 */ /* 0x000fea0003800000 */
[----:B------:R-:W2:Y:S02]  /*133b0*/  LDL.LU R2, [R1+0xa0] ;  /* 0x0000a00001027983 */ /* 0x000ea40000300800 */
[----:B--2---:R-:W-:-:S04]  /*133c0*/  LOP3.LUT R2, R2, 0x2, RZ, 0xfc, !PT ;  /* 0x0000000202027812 */ /* 0x004fc800078efcff */
[----:B------:R-:W-:-:S13]  /*133d0*/  ISETP.NE.AND P0, PT, R2, 0x3, PT ;  /* 0x000000030200780c */ /* 0x000fda0003f05270 */
[----:B------:R-:W-:Y:S05]  /*133e0*/  @!P0 BRA `(.L_x_535) ;  /* 0x0000000000048947 */ /* 0x000fea0003800000 */
[----:B------:R-:W-:Y:S01]  /*133f0*/  BPT.TRAP 0x1 ;  /* 0x000000040000795c */ /* 0x000fe20000300000 */
.L_x_535:
[----:B------:R-:W0:Y:S01]  /*13400*/  S2R R3, SR_CgaCtaId ;  /* 0x0000000000037919 */ /* 0x000e220000008800 */
[----:B------:R-:W-:-:S04]  /*13410*/  MOV R2, 0x400 ;  /* 0x0000040000027802 */ /* 0x000fc80000000f00 */
[----:B0-----:R-:W-:Y:S02]  /*13420*/  LEA R3, R3, R2, 0x18 ;  /* 0x0000000203037211 */ /* 0x001fe400078ec0ff */
[----:B------:R-:W-:-:S03]  /*13430*/  SHF.L.U32 R2, R8, 0x1f, RZ ;  /* 0x0000001f08027819 */ /* 0x000fc600000006ff */
[----:B------:R-:W-:-:S04]  /*13440*/  VIADD R3, R3, 0x80 ;  /* 0x0000008003037836 */ /* 0x000fc80000000000 */
[C---:B------:R-:W-:Y:S02]  /*13450*/  IMAD R7, R0.reuse, 0x8, R3 ;  /* 0x0000000800077824 */ /* 0x040fe400078e0203 */
[----:B------:R-:W-:Y:S02]  /*13460*/  VIADD R0, R0, 0x1 ;  /* 0x0000000100007836 */ /* 0x000fe40000000000 */
[----:B------:R-:W0:Y:S03]  /*13470*/  SYNCS.PHASECHK.TRANS64.TRYWAIT P0, [R7+URZ], R2 ;  /* 0x00000002070075a7 */ /* 0x000e26000800017f */
[----:B------:R-:W-:-:S04]  /*13480*/  ISETP.NE.AND P1, PT, R0, 0x10, PT ;  /* 0x000000100000780c */ /* 0x000fc80003f25270 */
[----:B------:R-:W-:Y:S02]  /*13490*/  SEL R5, RZ, 0x1, P1 ;  /* 0x00000001ff057807 */ /* 0x000fe40000800000 */
[----:B------:R-:W-:Y:S02]  /*134a0*/  SEL R0, R0, RZ, P1 ;  /* 0x000000ff00007207 */ /* 0x000fe40000800000 */
[----:B------:R-:W-:-:S03]  /*134b0*/  LOP3.LUT R5, R8, R5, RZ, 0x3c, !PT ;  /* 0x0000000508057212 */ /* 0x000fc600078e3cff */
[----:B------:R-:W-:Y:S01]  /*134c0*/  IMAD R9, R0, 0x8, R3 ;  /* 0x0000000800097824 */ /* 0x000fe200078e0203 */
[----:B------:R-:W-:Y:S01]  /*134d0*/  SHF.L.U32 R4, R5, 0x1f, RZ ;  /* 0x0000001f05047819 */ /* 0x000fe200000006ff */
[----:B0-----:R-:W-:Y:S06]  /*134e0*/  @!P0 BRA `(.L_x_536) ;  /* 0x0000000800908947 */ /* 0x001fec0003800000 */
.L_x_559:
[----:B------:R-:W1:Y:S01]  /*134f0*/  SYNCS.PHASECHK.TRANS64.TRYWAIT P0, [R9+URZ], R4 ;  /* 0x00000004090075a7 */ /* 0x000e62000800017f */
[----:B------:R-:W-:-:S05]  /*13500*/  VIADD R0, R0, 0x1 ;  /* 0x0000000100007836 */ /* 0x000fca0000000000 */
[----:B------:R-:W-:-:S04]  /*13510*/  ISETP.NE.AND P1, PT, R0, 0x10, PT ;  /* 0x000000100000780c */ /* 0x000fc80003f25270 */
[----:B0-----:R-:W-:Y:S02]  /*13520*/  SEL R2, RZ, 0x1, P1 ;  /* 0x00000001ff027807 */ /* 0x001fe40000800000 */
[----:B------:R-:W-:Y:S02]  /*13530*/  SEL R0, R0, RZ, P1 ;  /* 0x000000ff00007207 */ /* 0x000fe40000800000 */
[----:B------:R-:W-:-:S03]  /*13540*/  LOP3.LUT R7, R5, R2, RZ, 0x3c, !PT ;  /* 0x0000000205077212 */ /* 0x000fc600078e3cff */
[----:B------:R-:W-:Y:S01]  /*13550*/  IMAD R6, R0, 0x8, R3 ;  /* 0x0000000800067824 */ /* 0x000fe200078e0203 */
[----:B------:R-:W-:Y:S01]  /*13560*/  SHF.L.U32 R5, R7, 0x1f, RZ ;  /* 0x0000001f07057819 */ /* 0x000fe200000006ff */
[----:B-1----:R-:W-:Y:S06]  /*13570*/  @!P0 BRA `(.L_x_537) ;  /* 0x0000000800808947 */ /* 0x002fec0003800000 */
.L_x_560:
[----:B------:R-:W1:Y:S01]  /*13580*/  SYNCS.PHASECHK.TRANS64.TRYWAIT P0, [R6+URZ], R5 ;  /* 0x00000005060075a7 */ /* 0x000e62000800017f */
[----:B------:R-:W-:-:S05]  /*13590*/  VIADD R0, R0, 0x1 ;  /* 0x0000000100007836 */ /* 0x000fca0000000000 */
[----:B------:R-:W-:-:S04]  /*135a0*/  ISETP.NE.AND P1, PT, R0, 0x10, PT ;  /* 0x000000100000780c */ /* 0x000fc80003f25270 */
[----:B------:R-:W-:Y:S02]  /*135b0*/  SEL R2, RZ, 0x1, P1 ;  /* 0x00000001ff027807 */ /* 0x000fe40000800000 */
[----:B------:R-:W-:Y:S02]  /*135c0*/  SEL R0, R0, RZ, P1 ;  /* 0x000000ff00007207 */ /* 0x000fe40000800000 */
[----:B------:R-:W-:-:S03]  /*135d0*/  LOP3.LUT R7, R7, R2, RZ, 0x3c, !PT ;  /* 0x0000000207077212 */ /* 0x000fc600078e3cff */
[----:B0-----:R-:W-:Y:S01]  /*135e0*/  IMAD R9, R0, 0x8, R3 ;  /* 0x0000000800097824 */ /* 0x001fe200078e0203 */
[----:B------:R-:W-:Y:S01]  /*135f0*/  SHF.L.U32 R4, R7, 0x1f, RZ ;  /* 0x0000001f07047819 */ /* 0x000fe200000006ff */
[----:B-1----:R-:W-:Y:S06]  /*13600*/  @!P0 BRA `(.L_x_538) ;  /* 0x0000000800708947 */ /* 0x002fec0003800000 */
.L_x_561:
        /* <DEDUP_REMOVED lines=9> */
.L_x_562:
        /* <DEDUP_REMOVED lines=9> */
.L_x_563:
        /* <DEDUP_REMOVED lines=9> */
.L_x_564:
        /* <DEDUP_REMOVED lines=9> */
.L_x_565:
        /* <DEDUP_REMOVED lines=9> */
.L_x_566:
        /* <DEDUP_REMOVED lines=9> */
.L_x_567:
        /* <DEDUP_REMOVED lines=9> */
.L_x_568:
        /* <DEDUP_REMOVED lines=9> */
.L_x_569:
        /* <DEDUP_REMOVED lines=9> */
.L_x_570:
        /* <DEDUP_REMOVED lines=9> */
.L_x_571:
        /* <DEDUP_REMOVED lines=9> */
.L_x_572:
[----:B------:R-:W1:Y:S01]  /*13c40*/  SYNCS.PHASECHK.TRANS64.TRYWAIT P0, [R6+URZ], R5 ;  /* 0x00000005060075a7 */ /* 0x000e62000800017f */
[----:B------:R-:W-:-:S05]  /*13c50*/  VIADD R0, R0, 0x1 ;  /* 0x0000000100007836 */ /* 0x000fca0000000000 */
[----:B------:R-:W-:-:S04]  /*13c60*/  ISETP.NE.AND P1, PT, R0, 0x10, PT ;  /* 0x000000100000780c */ /* 0x000fc80003f25270 */
[----:B------:R-:W-:Y:S02]  /*13c70*/  SEL R2, RZ, 0x1, P1 ;  /* 0x00000001ff027807 */ /* 0x000fe40000800000 */
[----:B------:R-:W-:Y:S02]  /*13c80*/  SEL R0, R0, RZ, P1 ;  /* 0x000000ff00007207 */ /* 0x000fe40000800000 */
[----:B------:R-:W-:Y:S01]  /*13c90*/  LOP3.LUT R2, R7, R2, RZ, 0x3c, !PT ;  /* 0x0000000207027212 */ /* 0x000fe200078e3cff */
[----:B-1----:R-:W-:Y:S06]  /*13ca0*/  @!P0 BRA `(.L_x_550) ;  /* 0x0000000400b88947 */ /* 0x002fec0003800000 */
.L_x_573:
[----:B------:R-:W-:Y:S01]  /*13cb0*/  IMAD R3, R0, 0x8, R3 ;  /* 0x0000000800037824 */ /* 0x000fe200078e0203 */
[----:B------:R-:W-:-:S07]  /*13cc0*/  SHF.L.U32 R0, R2, 0x1f, RZ ;  /* 0x0000001f02007819 */ /* 0x000fce00000006ff */
.L_x_551:
[----:B--2---:R2:W3:Y:S02]  /*13cd0*/  SYNCS.PHASECHK.TRANS64.TRYWAIT P0, [R3+URZ], R0 ;  /* 0x00000000030075a7 */ /* 0x0044e4000800017f */
[----:B---3--:R-:W-:Y:S05]  /*13ce0*/  @!P0 NANOSLEEP.SYNCS 0x989680 ;  /* 0x009896800000895d */ /* 0x008fea0003900000 */
[----:B------:R-:W3:Y:S02]  /*13cf0*/  @!P0 SYNCS.PHASECHK.TRANS64 P0, [R3+URZ], R0 ;  /* 0x00000000030085a7 */ /* 0x000ee4000800007f */
[----:B---3--:R-:W-:Y:S05]  /*13d00*/  @!P0 BRA `(.L_x_551) ;  /* 0xfffffffc00f08947 */ /* 0x008fea000383ffff */
.L_x_534:
[----:B------:R-:W-:Y:S05]  /*13d10*/  BSYNC B0 ;  /* 0x0000000000007941 */ /* 0x000fea0003800000 */
.L_x_533:
[----:B------:R-:W-:Y:S05]  /*13d20*/  EXIT ;  /* 0x000000000000794d */ /* 0x000fea0003800000 */
.L_x_18:
[----:B-1----:R1:W2:Y:S02]  /*13d30*/  SYNCS.PHASECHK.TRANS64.TRYWAIT P1, [R3+URZ], R0 ;  /* 0x00000000030075a7 */ /* 0x0022a4000802017f */
[----:B--2---:R-:W-:Y:S05]  /*13d40*/  @!P1 NANOSLEEP.SYNCS 0x989680 ;  /* 0x009896800000995d */ /* 0x004fea0003900000 */
[----:B------:R-:W2:Y:S02]  /*13d50*/  @!P1 SYNCS.PHASECHK.TRANS64 P1, [R3+URZ], R0 ;  /* 0x00000000030095a7 */ /* 0x000ea4000802007f */
[----:B--2---:R-:W-:Y:S05]  /*13d60*/  @!P1 BRA `(.L_x_18) ;  /* 0xfffffffc00f09947 */ /* 0x004fea000383ffff */
[----:B------:R-:W-:Y:S05]  /*13d70*/  BRA `(.L_x_17) ;  /* 0xfffffed800007947 */ /* 0x000fea000383ffff */
.L_x_23:
[----:B-1----:R-:W-:-:S04]  /*13d80*/  IMAD.U32 R6, RZ, RZ, UR4 ;  /* 0x00000004ff067e24 */ /* 0x002fc8000f8e00ff */
[----:B------:R1:W3:Y:S03]  /*13d90*/  SYNCS.PHASECHK.TRANS64.TRYWAIT P1, [R6+URZ], R3 ;  /* 0x00000003060075a7 */ /* 0x0002e6000802017f */
[----:B---3--:R-:W-:Y:S05]  /*13da0*/  @!P1 NANOSLEEP.SYNCS 0x989680 ;  /* 0x009896800000995d */ /* 0x008fea0003900000 */
[----:B------:R-:W3:Y:S02]  /*13db0*/  @!P1 SYNCS.PHASECHK.TRANS64 P1, [R6+URZ], R3 ;  /* 0x00000003060095a7 */ /* 0x000ee4000802007f */
[----:B---3--:R-:W-:Y:S05]  /*13dc0*/  @!P1 BRA `(.L_x_23) ;  /* 0xfffffffc00ec9947 */ /* 0x008fea000383ffff */
[----:B------:R-:W-:Y:S05]  /*13dd0*/  BRA `(.L_x_22) ;  /* 0xfffffee400e87947 */ /* 0x000fea000383ffff */
.L_x_520:
[----:B------:R-:W-:Y:S01]  /*13de0*/  BSSY B1, `(.L_x_552) ;  /* 0x0000006000017945 */ /* 0x000fe20003800000 */
[----:B------:R-:W-:-:S07]  /*13df0*/  IMAD.MOV.U32 R15, RZ, RZ, -0x1 ;  /* 0xffffffffff0f7424 */ /* 0x000fce00078e00ff */
[----:B------:R-:W-:Y:S05]  /*13e00*/  WARPSYNC.COLLECTIVE R15, `(.L_x_553) ;  /* 0x000000000f0c7348 */ /* 0x000fea0003c00000 */
[----:B------:R-:W-:Y:S02]  /*13e10*/  ELECT P6, UR62, PT ;  /* 0x00000000003e782f */ /* 0x000fe400038c0000 */
[----:B------:R-:W-:Y:S01]  /*13e20*/  MOV R14, UR62 ;  /* 0x0000003e000e7c02 */ /* 0x000fe20008000f00 */
[----:B------:R-:W-:Y:S10]  /*13e30*/  ENDCOLLECTIVE ;  /* 0x000000000000791b */ /* 0x000ff40003800000 */
.L_x_553:
[----:B------:R-:W-:Y:S05]  /*13e40*/  BSYNC B1 ;  /* 0x0000000000017941 */ /* 0x000fea0003800000 */
.L_x_552:
[----:B------:R-:W-:Y:S05]  /*13e50*/  BRA `(.L_x_554) ;  /* 0xffffffe800747947 */ /* 0x000fea000383ffff */
.L_x_523:
[----:B0-----:R0:W1:Y:S02]  /*13e60*/  SYNCS.PHASECHK.TRANS64.TRYWAIT P1, [R12+URZ+0x80], R5 ;  /* 0x000080050c0075a7 */ /* 0x001064000802017f */
[----:B-1----:R-:W-:Y:S05]  /*13e70*/  @!P1 NANOSLEEP.SYNCS 0x989680 ;  /* 0x009896800000995d */ /* 0x002fea0003900000 */
[----:B------:R-:W1:Y:S02]  /*13e80*/  @!P1 SYNCS.PHASECHK.TRANS64 P1, [R12+URZ+0x80], R5 ;  /* 0x000080050c0095a7 */ /* 0x000e64000802007f */
[----:B-1----:R-:W-:Y:S05]  /*13e90*/  @!P1 BRA `(.L_x_523) ;  /* 0xfffffffc00f09947 */ /* 0x002fea000383ffff */
[----:B------:R-:W-:Y:S05]  /*13ea0*/  BRA `(.L_x_555) ;  /* 0xffffffe800a87947 */ /* 0x000fea000383ffff */
.L_x_532:
[----:B------:R-:W-:Y:S01]  /*13eb0*/  BSSY B0, `(.L_x_556) ;  /* 0x0000006000007945 */ /* 0x000fe20003800000 */
[----:B------:R-:W-:-:S07]  /*13ec0*/  IMAD.MOV.U32 R15, RZ, RZ, -0x1 ;  /* 0xffffffffff0f7424 */ /* 0x000fce00078e00ff */
[----:B------:R-:W-:Y:S05]  /*13ed0*/  WARPSYNC.COLLECTIVE R15, `(.L_x_557) ;  /* 0x000000000f0c7348 */ /* 0x000fea0003c00000 */
[----:B------:R-:W-:Y:S02]  /*13ee0*/  ELECT P6, UR62, PT ;  /* 0x00000000003e782f */ /* 0x000fe400038c0000 */
[----:B------:R-:W-:Y:S01]  /*13ef0*/  MOV R14, UR62 ;  /* 0x0000003e000e7c02 */ /* 0x000fe20008000f00 */
[----:B------:R-:W-:Y:S10]  /*13f00*/  ENDCOLLECTIVE ;  /* 0x000000000000791b */ /* 0x000ff40003800000 */
.L_x_557:
[----:B------:R-:W-:Y:S05]  /*13f10*/  BSYNC B0 ;  /* 0x0000000000007941 */ /* 0x000fea0003800000 */
.L_x_556:
[----:B------:R-:W-:Y:S05]  /*13f20*/  BRA `(.L_x_558) ;  /* 0xfffffff400187947 */ /* 0x000fea000383ffff */
.L_x_536:
[----:B0-----:R0:W1:Y:S02]  /*13f30*/  SYNCS.PHASECHK.TRANS64.TRYWAIT P0, [R7+URZ], R2 ;  /* 0x00000002070075a7 */ /* 0x001064000800017f */
[----:B-1----:R-:W-:Y:S05]  /*13f40*/  @!P0 NANOSLEEP.SYNCS 0x989680 ;  /* 0x009896800000895d */ /* 0x002fea0003900000 */
[----:B------:R-:W1:Y:S02]  /*13f50*/  @!P0 SYNCS.PHASECHK.TRANS64 P0, [R7+URZ], R2 ;  /* 0x00000002070085a7 */ /* 0x000e64000800007f */
[----:B-1----:R-:W-:Y:S05]  /*13f60*/  @!P0 BRA `(.L_x_536) ;  /* 0xfffffffc00f08947 */ /* 0x002fea000383ffff */
[----:B------:R-:W-:Y:S05]  /*13f70*/  BRA `(.L_x_559) ;  /* 0xfffffff4005c7947 */ /* 0x000fea000383ffff */
.L_x_537:
[----:B0-----:R0:W1:Y:S02]  /*13f80*/  SYNCS.PHASECHK.TRANS64.TRYWAIT P0, [R9+URZ], R4 ;  /* 0x00000004090075a7 */ /* 0x001064000800017f */
[----:B-1----:R-:W-:Y:S05]  /*13f90*/  @!P0 NANOSLEEP.SYNCS 0x989680 ;  /* 0x009896800000895d */ /* 0x002fea0003900000 */
[----:B------:R-:W1:Y:S02]  /*13fa0*/  @!P0 SYNCS.PHASECHK.TRANS64 P0, [R9+URZ], R4 ;  /* 0x00000004090085a7 */ /* 0x000e64000800007f */
[----:B-1----:R-:W-:Y:S05]  /*13fb0*/  @!P0 BRA `(.L_x_537) ;  /* 0xfffffffc00f08947 */ /* 0x002fea000383ffff */
[----:B------:R-:W-:Y:S05]  /*13fc0*/  BRA `(.L_x_560) ;  /* 0xfffffff4006c7947 */ /* 0x000fea000383ffff */
.L_x_538:
[----:B0-----:R0:W1:Y:S02]  /*13fd0*/  SYNCS.PHASECHK.TRANS64.TRYWAIT P0, [R6+URZ], R5 ;  /* 0x00000005060075a7 */ /* 0x001064000800017f */
[----:B-1----:R-:W-:Y:S05]  /*13fe0*/  @!P0 NANOSLEEP.SYNCS 0x989680 ;  /* 0x009896800000895d */ /* 0x002fea0003900000 */
[----:B------:R-:W1:Y:S02]  /*13ff0*/  @!P0 SYNCS.PHASECHK.TRANS64 P0, [R6+URZ], R5 ;  /* 0x00000005060085a7 */ /* 0x000e64000800007f */
[----:B-1----:R-:W-:Y:S05]  /*14000*/  @!P0 BRA `(.L_x_538) ;  /* 0xfffffffc00f08947 */ /* 0x002fea000383ffff */
[----:B------:R-:W-:Y:S05]  /*14010*/  BRA `(.L_x_561) ;  /* 0xfffffff4007c7947 */ /* 0x000fea000383ffff */
.L_x_539:
[----:B0-----:R0:W1:Y:S02]  /*14020*/  SYNCS.PHASECHK.TRANS64.TRYWAIT P0, [R9+URZ], R4 ;  /* 0x00000004090075a7 */ /* 0x001064000800017f */
[----:B-1----:R-:W-:Y:S05]  /*14030*/  @!P0 NANOSLEEP.SYNCS 0x989680 ;  /* 0x009896800000895d */ /* 0x002fea0003900000 */
[----:B------:R-:W1:Y:S02]  /*14040*/  @!P0 SYNCS.PHASECHK.TRANS64 P0, [R9+URZ], R4 ;  /* 0x00000004090085a7 */ /* 0x000e64000800007f */
[----:B-1----:R-:W-:Y:S05]  /*14050*/  @!P0 BRA `(.L_x_539) ;  /* 0xfffffffc00f08947 */ /* 0x002fea000383ffff */
[----:B------:R-:W-:Y:S05]  /*14060*/  BRA `(.L_x_562) ;  /* 0xfffffff4008c7947 */ /* 0x000fea000383ffff */
.L_x_540:
[----:B0-----:R0:W1:Y:S02]  /*14070*/  SYNCS.PHASECHK.TRANS64.TRYWAIT P0, [R6+URZ], R5 ;  /* 0x00000005060075a7 */ /* 0x001064000800017f */
[----:B-1----:R-:W-:Y:S05]  /*14080*/  @!P0 NANOSLEEP.SYNCS 0x989680 ;  /* 0x009896800000895d */ /* 0x002fea0003900000 */
[----:B------:R-:W1:Y:S02]  /*14090*/  @!P0 SYNCS.PHASECHK.TRANS64 P0, [R6+URZ], R5 ;  /* 0x00000005060085a7 */ /* 0x000e64000800007f */
[----:B-1----:R-:W-:Y:S05]  /*140a0*/  @!P0 BRA `(.L_x_540) ;  /* 0xfffffffc00f08947 */ /* 0x002fea000383ffff */
[----:B------:R-:W-:Y:S05]  /*140b0*/  BRA `(.L_x_563) ;  /* 0xfffffff4009c7947 */ /* 0x000fea000383ffff */
.L_x_541:
[----:B0-----:R0:W1:Y:S02]  /*140c0*/  SYNCS.PHASECHK.TRANS64.TRYWAIT P0, [R9+URZ], R4 ;  /* 0x00000004090075a7 */ /* 0x001064000800017f */
[----:B-1----:R-:W-:Y:S05]  /*140d0*/  @!P0 NANOSLEEP.SYNCS 0x989680 ;  /* 0x009896800000895d */ /* 0x002fea0003900000 */
[----:B------:R-:W1:Y:S02]  /*140e0*/  @!P0 SYNCS.PHASECHK.TRANS64 P0, [R9+URZ], R4 ;  /* 0x00000004090085a7 */ /* 0x000e64000800007f */
[----:B-1----:R-:W-:Y:S05]  /*140f0*/  @!P0 BRA `(.L_x_541) ;  /* 0xfffffffc00f08947 */ /* 0x002fea000383ffff */
[----:B------:R-:W-:Y:S05]  /*14100*/  BRA `(.L_x_564) ;  /* 0xfffffff400ac7947 */ /* 0x000fea000383ffff */
.L_x_542:
[----:B0-----:R0:W1:Y:S02]  /*14110*/  SYNCS.PHASECHK.TRANS64.TRYWAIT P0, [R6+URZ], R5 ;  /* 0x00000005060075a7 */ /* 0x001064000800017f */
[----:B-1----:R-:W-:Y:S05]  /*14120*/  @!P0 NANOSLEEP.SYNCS 0x989680 ;  /* 0x009896800000895d */ /* 0x002fea0003900000 */
[----:B------:R-:W1:Y:S02]  /*14130*/  @!P0 SYNCS.PHASECHK.TRANS64 P0, [R6+URZ], R5 ;  /* 0x00000005060085a7 */ /* 0x000e64000800007f */
[----:B-1----:R-:W-:Y:S05]  /*14140*/  @!P0 BRA `(.L_x_542) ;  /* 0xfffffffc00f08947 */ /* 0x002fea000383ffff */
[----:B------:R-:W-:Y:S05]  /*14150*/  BRA `(.L_x_565) ;  /* 0xfffffff400bc7947 */ /* 0x000fea000383ffff */
.L_x_543:
[----:B0-----:R0:W1:Y:S02]  /*14160*/  SYNCS.PHASECHK.TRANS64.TRYWAIT P0, [R9+URZ], R4 ;  /* 0x00000004090075a7 */ /* 0x001064000800017f */
[----:B-1----:R-:W-:Y:S05]  /*14170*/  @!P0 NANOSLEEP.SYNCS 0x989680 ;  /* 0x009896800000895d */ /* 0x002fea0003900000 */
[----:B------:R-:W1:Y:S02]  /*14180*/  @!P0 SYNCS.PHASECHK.TRANS64 P0, [R9+URZ], R4 ;  /* 0x00000004090085a7 */ /* 0x000e64000800007f */
[----:B-1----:R-:W-:Y:S05]  /*14190*/  @!P0 BRA `(.L_x_543) ;  /* 0xfffffffc00f08947 */ /* 0x002fea000383ffff */
[----:B------:R-:W-:Y:S05]  /*141a0*/  BRA `(.L_x_566) ;  /* 0xfffffff400cc7947 */ /* 0x000fea000383ffff */
.L_x_544:
[----:B0-----:R0:W1:Y:S02]  /*141b0*/  SYNCS.PHASECHK.TRANS64.TRYWAIT P0, [R6+URZ], R5 ;  /* 0x00000005060075a7 */ /* 0x001064000800017f */
[----:B-1----:R-:W-:Y:S05]  /*141c0*/  @!P0 NANOSLEEP.SYNCS 0x989680 ;  /* 0x009896800000895d */ /* 0x002fea0003900000 */
[----:B------:R-:W1:Y:S02]  /*141d0*/  @!P0 SYNCS.PHASECHK.TRANS64 P0, [R6+URZ], R5 ;  /* 0x00000005060085a7 */ /* 0x000e64000800007f */
[----:B-1----:R-:W-:Y:S05]  /*141e0*/  @!P0 BRA `(.L_x_544) ;  /* 0xfffffffc00f08947 */ /* 0x002fea000383ffff */
[----:B------:R-:W-:Y:S05]  /*141f0*/  BRA `(.L_x_567) ;  /* 0xfffffff400dc7947 */ /* 0x000fea000383ffff */
.L_x_545:
[----:B0-----:R0:W1:Y:S02]  /*14200*/  SYNCS.PHASECHK.TRANS64.TRYWAIT P0, [R9+URZ], R4 ;  /* 0x00000004090075a7 */ /* 0x001064000800017f */
[----:B-1----:R-:W-:Y:S05]  /*14210*/  @!P0 NANOSLEEP.SYNCS 0x989680 ;  /* 0x009896800000895d */ /* 0x002fea0003900000 */
[----:B------:R-:W1:Y:S02]  /*14220*/  @!P0 SYNCS.PHASECHK.TRANS64 P0, [R9+URZ], R4 ;  /* 0x00000004090085a7 */ /* 0x000e64000800007f */
[----:B-1----:R-:W-:Y:S05]  /*14230*/  @!P0 BRA `(.L_x_545) ;  /* 0xfffffffc00f08947 */ /* 0x002fea000383ffff */
[----:B------:R-:W-:Y:S05]  /*14240*/  BRA `(.L_x_568) ;  /* 0xfffffff400ec7947 */ /* 0x000fea000383ffff */
.L_x_546:
[----:B0-----:R0:W1:Y:S02]  /*14250*/  SYNCS.PHASECHK.TRANS64.TRYWAIT P0, [R6+URZ], R5 ;  /* 0x00000005060075a7 */ /* 0x001064000800017f */
[----:B-1----:R-:W-:Y:S05]  /*14260*/  @!P0 NANOSLEEP.SYNCS 0x989680 ;  /* 0x009896800000895d */ /* 0x002fea0003900000 */
[----:B------:R-:W1:Y:S02]  /*14270*/  @!P0 SYNCS.PHASECHK.TRANS64 P0, [R6+URZ], R5 ;  /* 0x00000005060085a7 */ /* 0x000e64000800007f */
[----:B-1----:R-:W-:Y:S05]  /*14280*/  @!P0 BRA `(.L_x_546) ;  /* 0xfffffffc00f08947 */ /* 0x002fea000383ffff */
[----:B------:R-:W-:Y:S05]  /*14290*/  BRA `(.L_x_569) ;  /* 0xfffffff400fc7947 */ /* 0x000fea000383ffff */
.L_x_547:
[----:B0-----:R0:W1:Y:S02]  /*142a0*/  SYNCS.PHASECHK.TRANS64.TRYWAIT P0, [R9+URZ], R4 ;  /* 0x00000004090075a7 */ /* 0x001064000800017f */
[----:B-1----:R-:W-:Y:S05]  /*142b0*/  @!P0 NANOSLEEP.SYNCS 0x989680 ;  /* 0x009896800000895d */ /* 0x002fea0003900000 */
[----:B------:R-:W1:Y:S02]  /*142c0*/  @!P0 SYNCS.PHASECHK.TRANS64 P0, [R9+URZ], R4 ;  /* 0x00000004090085a7 */ /* 0x000e64000800007f */
[----:B-1----:R-:W-:Y:S05]  /*142d0*/  @!P0 BRA `(.L_x_547) ;  /* 0xfffffffc00f08947 */ /* 0x002fea000383ffff */
[----:B------:R-:W-:Y:S05]  /*142e0*/  BRA `(.L_x_570) ;  /* 0xfffffff8000c7947 */ /* 0x000fea000383ffff */
.L_x_548:
[----:B0-----:R0:W1:Y:S02]  /*142f0*/  SYNCS.PHASECHK.TRANS64.TRYWAIT P0, [R6+URZ], R5 ;  /* 0x00000005060075a7 */ /* 0x001064000800017f */
[----:B-1----:R-:W-:Y:S05]  /*14300*/  @!P0 NANOSLEEP.SYNCS 0x989680 ;  /* 0x009896800000895d */ /* 0x002fea0003900000 */
[----:B------:R-:W1:Y:S02]  /*14310*/  @!P0 SYNCS.PHASECHK.TRANS64 P0, [R6+URZ], R5 ;  /* 0x00000005060085a7 */ /* 0x000e64000800007f */
[----:B-1----:R-:W-:Y:S05]  /*14320*/  @!P0 BRA `(.L_x_548) ;  /* 0xfffffffc00f08947 */ /* 0x002fea000383ffff */
[----:B------:R-:W-:Y:S05]  /*14330*/  BRA `(.L_x_571) ;  /* 0xfffffff8001c7947 */ /* 0x000fea000383ffff */
.L_x_549:
[----:B0-----:R0:W1:Y:S02]  /*14340*/  SYNCS.PHASECHK.TRANS64.TRYWAIT P0, [R9+URZ], R4 ;  /* 0x00000004090075a7 */ /* 0x001064000800017f */
[----:B-1----:R-:W-:Y:S05]  /*14350*/  @!P0 NANOSLEEP.SYNCS 0x989680 ;  /* 0x009896800000895d */ /* 0x002fea0003900000 */
[----:B------:R-:W1:Y:S02]  /*14360*/  @!P0 SYNCS.PHASECHK.TRANS64 P0, [R9+URZ], R4 ;  /* 0x00000004090085a7 */ /* 0x000e64000800007f */
[----:B-1----:R-:W-:Y:S05]  /*14370*/  @!P0 BRA `(.L_x_549) ;  /* 0xfffffffc00f08947 */ /* 0x002fea000383ffff */
[----:B------:R-:W-:Y:S05]  /*14380*/  BRA `(.L_x_572) ;  /* 0xfffffff8002c7947 */ /* 0x000fea000383ffff */
.L_x_550:
[----:B-1----:R1:W2:Y:S02]  /*14390*/  SYNCS.PHASECHK.TRANS64.TRYWAIT P0, [R6+URZ], R5 ;  /* 0x00000005060075a7 */ /* 0x0022a4000800017f */
[----:B--2---:R-:W-:Y:S05]  /*143a0*/  @!P0 NANOSLEEP.SYNCS 0x989680 ;  /* 0x009896800000895d */ /* 0x004fea0003900000 */
[----:B------:R-:W2:Y:S02]  /*143b0*/  @!P0 SYNCS.PHASECHK.TRANS64 P0, [R6+URZ], R5 ;  /* 0x00000005060085a7 */ /* 0x000ea4000800007f */
[----:B--2---:R-:W-:Y:S05]  /*143c0*/  @!P0 BRA `(.L_x_550) ;  /* 0xfffffffc00f08947 */ /* 0x004fea000383ffff */
[----:B------:R-:W-:Y:S05]  /*143d0*/  BRA `(.L_x_573) ;  /* 0xfffffff800347947 */ /* 0x000fea000383ffff */
.L_x_574:
[----:B------:R-:W-:-:S00]  /*143e0*/  BRA `(.L_x_574) ;  /* 0xfffffffc00fc7947 */ /* 0x000fc0000383ffff */
[----:B------:R-:W-:-:S00]  /*143f0*/  NOP ;  /* 0x0000000000007918 */ /* 0x000fc00000000000 */
        /* <DEDUP_REMOVED lines=8> */
.L_x_575:


//--------------------- .nv.global.init           --------------------------
	.section	.nv.global.init,"aw",@progbits
.nv.global.init:
	.type		$str$22,@object
	.size		$str$22,($str$23 - $str$22)
$str$22:
        /*0000*/ 	.byte	0x6b, 0x5f, 0x74, 0x69, 0x6c, 0x65, 0x5f, 0x63, 0x6f, 0x75, 0x6e, 0x74, 0x20, 0x3e, 0x3d, 0x20
        /*0010*/ 	.byte	0x31, 0x00
	.type		$str$23,@object
	.size		$str$23,(__unnamed_1 - $str$23)
$str$23:
        /*0012*/ 	.byte	0x2f, 0x74, 0x6d, 0x70, 0x2f, 0x63, 0x75, 0x74, 0x6c, 0x61, 0x73, 0x73, 0x5f, 0x73, 0x77, 0x65
        /*0022*/ 	.byte	0x65, 0x70, 0x5f, 0x73, 0x72, 0x63, 0x2f, 0x69, 0x6e, 0x63, 0x6c, 0x75, 0x64, 0x65, 0x2f, 0x63
        /*0032*/ 	.byte	0x75, 0x74, 0x6c, 0x61, 0x73, 0x73, 0x2f, 0x67, 0x65, 0x6d, 0x6d, 0x2f, 0x63, 0x6f, 0x6c, 0x6c
        /*0042*/ 	.byte	0x65, 0x63, 0x74, 0x69, 0x76, 0x65, 0x2f, 0x73, 0x6d, 0x39, 0x30, 0x5f, 0x6d, 0x6d, 0x61, 0x5f
        /*0052*/ 	.byte	0x74, 0x6d, 0x61, 0x5f, 0x67, 0x6d, 0x6d, 0x61, 0x5f, 0x73, 0x73, 0x5f, 0x77, 0x61, 0x72, 0x70
        /*0062*/ 	.byte	0x73, 0x70, 0x65, 0x63, 0x69, 0x61, 0x6c, 0x69, 0x7a, 0x65, 0x64, 0x2e, 0x68, 0x70, 0x70, 0x00
	.type		__unnamed_1,@object
	.size		__unnamed_1,(.L_0 - __unnamed_1)
__unnamed_1:
        /* <DEDUP_REMOVED lines=173> */
        /*0b42*/ 	.byte	0x00
.L_0:


//--------------------- .nv.shared._ZN7cutlass13device_kernelINS_4gemm6kernel13GemmUniversalIN4cute5tupleIJiiiiEEENS1_10collective13CollectiveMmaINS1_34MainloopSm90TmaGmmaWarpSpecializedILi16ENS5_IJNS4_1CILi1EEESB_SB_EEENS1_35KernelTmaWarpSpecializedCooperativeEEENS5_IJNSA_ILi192EEENSA_ILi240EEENSA_ILi32EEEEEEaNS5_IJlSB_lEEEaSJ_NS4_8TiledMMAINS4_8MMA_AtomIJNS4_4SM904GMMA26MMA_64x16x32_S32S8S8_SS_TNEEEENS4_6LayoutINS5_IJNSA_ILi2EEESB_SB_EEENS5_IJSB_NSA_ILi0EEEST_EEEEENS5_IJNS4_10UnderscoreESW_SW_EEEEENS4_13SM90_TMA_LOADENS4_14ComposedLayoutINS4_7SwizzleILi1ELi4ELi3EEENS4_18smem_ptr_flag_bitsILi8EEENSQ_INS5_IJNSA_ILi8EEESH_EEENS5_IJSH_SB_EEEEEEEvNS4_8identityESZ_S19_vS1A_EENS_8epilogue10collective6detail29Sm90TmaWarpSpecializedAdapterINS1D_15DefaultEpilogueIaSJ_SJ_NS1C_6thread17LinearCombinationIaLi1EiiLNS1H_9ScaleType4KindE0ELNS_15FloatRoundStyleE2EaEENS1_15EpilogueDefaultEEEEEvvEEEEvNT_6ParamsE --------------------------
	.section	.nv.shared._ZN7cutlass13device_kernelINS_4gemm6kernel13GemmUniversalIN4cute5tupleIJiiiiEEENS1_10collective13CollectiveMmaINS1_34MainloopSm90TmaGmmaWarpSpecializedILi16ENS5_IJNS4_1CILi1EEESB_SB_EEENS1_35KernelTmaWarpSpecializedCooperativeEEENS5_IJNSA_ILi192EEENSA_ILi240EEENSA_ILi32EEEEEEaNS5_IJlSB_lEEEaSJ_NS4_8TiledMMAINS4_8MMA_AtomIJNS4_4SM904GMMA26MMA_64x16x32_S32S8S8_SS_TNEEEENS4_6LayoutINS5_IJNSA_ILi2EEESB_SB_EEENS5_IJSB_NSA_ILi0EEEST_EEEEENS5_IJNS4_10UnderscoreESW_SW_EEEEENS4_13SM90_TMA_LOADENS4_14ComposedLayoutINS4_7SwizzleILi1ELi4ELi3EEENS4_18smem_ptr_flag_bitsILi8EEENSQ_INS5_IJNSA_ILi8EEESH_EEENS5_IJSH_SB_EEEEEEEvNS4_8identityESZ_S19_vS1A_EENS_8epilogue10collective6detail29Sm90TmaWarpSpecializedAdapterINS1D_15DefaultEpilogueIaSJ_SJ_NS1C_6thread17LinearCombinationIaLi1EiiLNS1H_9ScaleType4KindE0ELNS_15FloatRoundStyleE2EaEENS1_15EpilogueDefaultEEEEEvvEEEEvNT_6ParamsE,"aw",@nobits
	.sectionflags	@""
	.align	16
	.zero		1024


//--------------------- .nv.shared.reserved.0     --------------------------
	.section	.nv.shared.reserved.0,"aw",@nobits
	.weak		__nv_reservedSMEM_offset_0_alias
	.size		__nv_reservedSMEM_offset_0_alias, 0, 0
	.other		__nv_reservedSMEM_offset_0_alias,@"STO_CUDA_RESERVED_SHARED STV_DEFAULT"
__nv_reservedSMEM_offset_0_alias:
	.zero		0


//--------------------- .nv.global                --------------------------
	.section	.nv.global,"aw",@nobits
.nv.global:
	.type		_ZN39_INTERNAL_0fedc9a3_4_k_cu_479b9c5b_83464cute1_E,@object
	.size		_ZN39_INTERNAL_0fedc9a3_4_k_cu_479b9c5b_83464cute1_E,(_ZN39_INTERNAL_0fedc9a3_4_k_cu_479b9c5b_83464cuda3std3__45__cpo6cbeginE - _ZN39_INTERNAL_0fedc9a3_4_k_cu_479b9c5b_83464cute1_E)
_ZN39_INTERNAL_0fedc9a3_4_k_cu_479b9c5b_83464cute1_E:
	.zero		1
	.type		_ZN39_INTERNAL_0fedc9a3_4_k_cu_479b9c5b_83464cuda3std3__45__cpo6cbeginE,@object
	.size		_ZN39_INTERNAL_0fedc9a3_4_k_cu_479b9c5b_83464cuda3std3__45__cpo6cbeginE,(_ZN39_INTERNAL_0fedc9a3_4_k_cu_479b9c5b_83464cuda3std3__48in_placeE - _ZN39_INTERNAL_0fedc9a3_4_k_cu_479b9c5b_83464cuda3std3__45__cpo6cbeginE)
_ZN39_INTERNAL_0fedc9a3_4_k_cu_479b9c5b_83464cuda3std3__45__cpo6cbeginE:
	.zero		1
	.type		_ZN39_INTERNAL_0fedc9a3_4_k_cu_479b9c5b_83464cuda3std3__48in_placeE,@object
	.size		_ZN39_INTERNAL_0fedc9a3_4_k_cu_479b9c5b_83464cuda3std3__48in_placeE,(_ZN39_INTERNAL_0fedc9a3_4_k_cu_479b9c5b_83464cuda3std6ranges3__45__cpo9iter_moveE - _ZN39_INTERNAL_0fedc9a3_4_k_cu_479b9c5b_83464cuda3std3__48in_placeE)
_ZN39_INTERNAL_0fedc9a3_4_k_cu_479b9c5b_83464cuda3std3__48in_placeE:
	.zero		1
	.type		_ZN39_INTERNAL_0fedc9a3_4_k_cu_479b9c5b_83464cuda3std6ranges3__45__cpo9iter_moveE,@object
	.size		_ZN39_INTERNAL_0fedc9a3_4_k_cu_479b9c5b_83464cuda3std6ranges3__45__cpo9iter_moveE,(_ZN39_INTERNAL_0fedc9a3_4_k_cu_479b9c5b_83464cuda3std3__45__cpo5beginE - _ZN39_INTERNAL_0fedc9a3_4_k_cu_479b9c5b_83464cuda3std6ranges3__45__cpo9iter_moveE)
_ZN39_INTERNAL_0fedc9a3_4_k_cu_479b9c5b_83464cuda3std6ranges3__45__cpo9iter_moveE:
	.zero		1
	.type		_ZN39_INTERNAL_0fedc9a3_4_k_cu_479b9c5b_83464cuda3std3__45__cpo5beginE,@object
	.size		_ZN39_INTERNAL_0fedc9a3_4_k_cu_479b9c5b_83464cuda3std3__45__cpo5beginE,(_ZN39_INTERNAL_0fedc9a3_4_k_cu_479b9c5b_83464cuda3std3__441_GLOBAL__N__0fedc9a3_4_k_cu_479b9c5b_83466ignoreE - _ZN39_INTERNAL_0fedc9a3_4_k_cu_479b9c5b_83464cuda3std3__45__cpo5beginE)
_ZN39_INTERNAL_0fedc9a3_4_k_cu_479b9c5b_83464cuda3std3__45__cpo5beginE:
	.zero		1
	.type		_ZN39_INTERNAL_0fedc9a3_4_k_cu_479b9c5b_83464cuda3std3__441_GLOBAL__N__0fedc9a3_4_k_cu_479b9c5b_83466ignoreE,@object
	.size		_ZN39_INTERNAL_0fedc9a3_4_k_cu_479b9c5b_83464cuda3std3__441_GLOBAL__N__0fedc9a3_4_k_cu_479b9c5b_83466ignoreE,(_ZN39_INTERNAL_0fedc9a3_4_k_cu_479b9c5b_83464cute7productE - _ZN39_INTERNAL_0fedc9a3_4_k_cu_479b9c5b_83464cuda3std3__441_GLOBAL__N__0fedc9a3_4_k_cu_479b9c5b_83466ignoreE)
_ZN39_INTERNAL_0fedc9a3_4_k_cu_479b9c5b_83464cuda3std3__441_GLOBAL__N__0fedc9a3_4_k_cu_479b9c5b_83466ignoreE:
	.zero		1
	.type		_ZN39_INTERNAL_0fedc9a3_4_k_cu_479b9c5b_83464cute7productE,@object
	.size		_ZN39_INTERNAL_0fedc9a3_4_k_cu_479b9c5b_83464cute7productE,(_ZN39_INTERNAL_0fedc9a3_4_k_cu_479b9c5b_83464cuda3std3__45__cpo3endE - _ZN39_INTERNAL_0fedc9a3_4_k_cu_479b9c5b_83464cute7productE)
_ZN39_INTERNAL_0fedc9a3_4_k_cu_479b9c5b_83464cute7productE:
	.zero		1
	.type		_ZN39_INTERNAL_0fedc9a3_4_k_cu_479b9c5b_83464cuda3std3__45__cpo3endE,@object
	.size		_ZN39_INTERNAL_0fedc9a3_4_k_cu_479b9c5b_83464cuda3std3__45__cpo3endE,(_ZN39_INTERNAL_0fedc9a3_4_k_cu_479b9c5b_83464cuda3std3__419piecewise_constructE - _ZN39_INTERNAL_0fedc9a3_4_k_cu_479b9c5b_83464cuda3std3__45__cpo3endE)
_ZN39_INTERNAL_0fedc9a3_4_k_cu_479b9c5b_83464cuda3std3__45__cpo3endE:
	.zero		1
	.type		_ZN39_INTERNAL_0fedc9a3_4_k_cu_479b9c5b_83464cuda3std3__419piecewise_constructE,@object
	.size		_ZN39_INTERNAL_0fedc9a3_4_k_cu_479b9c5b_83464cuda3std3__419piecewise_constructE,(_ZN39_INTERNAL_0fedc9a3_4_k_cu_479b9c5b_83464cuda3std3__45__cpo4cendE - _ZN39_INTERNAL_0fedc9a3_4_k_cu_479b9c5b_83464cuda3std3__419piecewise_constructE)
_ZN39_INTERNAL_0fedc9a3_4_k_cu_479b9c5b_83464cuda3std3__419piecewise_constructE:
	.zero		1
	.type		_ZN39_INTERNAL_0fedc9a3_4_k_cu_479b9c5b_83464cuda3std3__45__cpo4cendE,@object
	.size		_ZN39_INTERNAL_0fedc9a3_4_k_cu_479b9c5b_83464cuda3std3__45__cpo4cendE,(_ZN39_INTERNAL_0fedc9a3_4_k_cu_479b9c5b_83464cuda3std6ranges3__45__cpo4swapE - _ZN39_INTERNAL_0fedc9a3_4_k_cu_479b9c5b_83464cuda3std3__45__cpo4cendE)
_ZN39_INTERNAL_0fedc9a3_4_k_cu_479b9c5b_83464cuda3std3__45__cpo4cendE:
	.zero		1
	.type		_ZN39_INTERNAL_0fedc9a3_4_k_cu_479b9c5b_83464cuda3std6ranges3__45__cpo4swapE,@object
	.size		_ZN39_INTERNAL_0fedc9a3_4_k_cu_479b9c5b_83464cuda3std6ranges3__45__cpo4swapE,(.L_8 - _ZN39_INTERNAL_0fedc9a3_4_k_cu_479b9c5b_83464cuda3std6ranges3__45__cpo4swapE)
_ZN39_INTERNAL_0fedc9a3_4_k_cu_479b9c5b_83464cuda3std6ranges3__45__cpo4swapE:
	.zero		1
.L_8:


//--------------------- .nv.constant0._ZN7cutlass13device_kernelINS_4gemm6kernel13GemmUniversalIN4cute5tupleIJiiiiEEENS1_10collective13CollectiveMmaINS1_34MainloopSm90TmaGmmaWarpSpecializedILi16ENS5_IJNS4_1CILi1EEESB_SB_EEENS1_35KernelTmaWarpSpecializedCooperativeEEENS5_IJNSA_ILi192EEENSA_ILi240EEENSA_ILi32EEEEEEaNS5_IJlSB_lEEEaSJ_NS4_8TiledMMAINS4_8MMA_AtomIJNS4_4SM904GMMA26MMA_64x16x32_S32S8S8_SS_TNEEEENS4_6LayoutINS5_IJNSA_ILi2EEESB_SB_EEENS5_IJSB_NSA_ILi0EEEST_EEEEENS5_IJNS4_10UnderscoreESW_SW_EEEEENS4_13SM90_TMA_LOADENS4_14ComposedLayoutINS4_7SwizzleILi1ELi4ELi3EEENS4_18smem_ptr_flag_bitsILi8EEENSQ_INS5_IJNSA_ILi8EEESH_EEENS5_IJSH_SB_EEEEEEEvNS4_8identityESZ_S19_vS1A_EENS_8epilogue10collective6detail29Sm90TmaWarpSpecializedAdapterINS1D_15DefaultEpilogueIaSJ_SJ_NS1C_6thread17LinearCombinationIaLi1EiiLNS1H_9ScaleType4KindE0ELNS_15FloatRoundStyleE2EaEENS1_15EpilogueDefaultEEEEEvvEEEEvNT_6ParamsE --------------------------
	.section	.nv.constant0._ZN7cutlass13device_kernelINS_4gemm6kernel13GemmUniversalIN4cute5tupleIJiiiiEEENS1_10collective13CollectiveMmaINS1_34MainloopSm90TmaGmmaWarpSpecializedILi16ENS5_IJNS4_1CILi1EEESB_SB_EEENS1_35KernelTmaWarpSpecializedCooperativeEEENS5_IJNSA_ILi192EEENSA_ILi240EEENSA_ILi32EEEEEEaNS5_IJlSB_lEEEaSJ_NS4_8TiledMMAINS4_8MMA_AtomIJNS4_4SM904GMMA26MMA_64x16x32_S32S8S8_SS_TNEEEENS4_6LayoutINS5_IJNSA_ILi2EEESB_SB_EEENS5_IJSB_NSA_ILi0EEEST_EEEEENS5_IJNS4_10UnderscoreESW_SW_EEEEENS4_13SM90_TMA_LOADENS4_14ComposedLayoutINS4_7SwizzleILi1ELi4ELi3EEENS4_18smem_ptr_flag_bitsILi8EEENSQ_INS5_IJNSA_ILi8EEESH_EEENS5_IJSH_SB_EEEEEEEvNS4_8identityESZ_S19_vS1A_EENS_8epilogue10collective6detail29Sm90TmaWarpSpecializedAdapterINS1D_15DefaultEpilogueIaSJ_SJ_NS1C_6thread17LinearCombinationIaLi1EiiLNS1H_9ScaleType4KindE0ELNS_15FloatRoundStyleE2EaEENS1_15EpilogueDefaultEEEEEvvEEEEvNT_6ParamsE,"a",@progbits
	.sectionflags	@""
	.align	4
.nv.constant0._ZN7cutlass13device_kernelINS_4gemm6kernel13GemmUniversalIN4cute5tupleIJiiiiEEENS1_10collective13CollectiveMmaINS1_34MainloopSm90TmaGmmaWarpSpecializedILi16ENS5_IJNS4_1CILi1EEESB_SB_EEENS1_35KernelTmaWarpSpecializedCooperativeEEENS5_IJNSA_ILi192EEENSA_ILi240EEENSA_ILi32EEEEEEaNS5_IJlSB_lEEEaSJ_NS4_8TiledMMAINS4_8MMA_AtomIJNS4_4SM904GMMA26MMA_64x16x32_S32S8S8_SS_TNEEEENS4_6LayoutINS5_IJNSA_ILi2EEESB_SB_EEENS5_IJSB_NSA_ILi0EEEST_EEEEENS5_IJNS4_10UnderscoreESW_SW_EEEEENS4_13SM90_TMA_LOADENS4_14ComposedLayoutINS4_7SwizzleILi1ELi4ELi3EEENS4_18smem_ptr_flag_bitsILi8EEENSQ_INS5_IJNSA_ILi8EEESH_EEENS5_IJSH_SB_EEEEEEEvNS4_8identityESZ_S19_vS1A_EENS_8epilogue10collective6detail29Sm90TmaWarpSpecializedAdapterINS1D_15DefaultEpilogueIaSJ_SJ_NS1C_6thread17LinearCombinationIaLi1EiiLNS1H_9ScaleType4KindE0ELNS_15FloatRoundStyleE2EaEENS1_15EpilogueDefaultEEEEEvvEEEEvNT_6ParamsE:
	.zero		1664


//--------------------- SYMBOLS --------------------------

	.type		.nv.reservedSmem.offset0,@object
	.size		.nv.reservedSmem.offset0,0x4
	.type		__assertfail,@function
